	.target	sm_90a

	.elftype	@"ET_EXEC"


//--------------------- .note.nv.tkinfo           --------------------------
	.section	.note.nv.tkinfo,"",@"SHT_NOTE"
	.sectionflags	@"SHF_NOTE_NV_TKINFO"
	.tkinfo
        /*0018*/ 	.word	0x00000002
        /*0030*/ 	.string	""
        /*0030*/ 	.string	"ptxas"
        /*0030*/ 	.string	"Cuda compilation tools, release 13.0, V13.0.88"
        /*0030*/ 	.string	"Build cuda_13.0.r13.0/compiler.36424714_0"
        /*0030*/ 	.string	"-arch sm_90a -m 64 "



//--------------------- .note.nv.cuinfo           --------------------------
	.section	.note.nv.cuinfo,"",@"SHT_NOTE"
	.sectionflags	@"SHF_NOTE_NV_CUINFO"
        /*0018*/ 	.short	0x0002
        /*001a*/ 	.short	0x005a
        /*001c*/ 	.short	0x0082
	.zero		2


//--------------------- .nv.info                  --------------------------
	.section	.nv.info,"",@"SHT_CUDA_INFO"
	.align	4


	//----- nvinfo : EIATTR_REGCOUNT
	.align		4
        /*0000*/ 	.byte	0x04, 0x2f
        /*0002*/ 	.short	(.L_15 - .L_14)
	.align		4
.L_14:
        /*0004*/ 	.word	index@(_ZN7cutlass13device_kernelINS_4gemm6kernel13GemmUniversalIN4cute5tupleIJiiiiEEENS1_10collective13CollectiveMmaINS1_34MainloopSm90TmaGmmaWarpSpecializedILi6ENS5_IJNS4_1CILi1EEESB_SB_EEENS1_35KernelTmaWarpSpecializedCooperativeEEENS5_IJNSA_ILi192EEENSA_ILi96EEENSA_ILi64EEEEEENS_6half_tENS5_IJlSB_lEEESJ_SK_NS4_8TiledMMAINS4_8MMA_AtomIJNS4_4SM904GMMA25MMA_64x96x16_F32F16F16_SSILNSO_5MajorE0ELSQ_0ELNSO_7ScaleInE1ELSR_1EEEEEENS4_6LayoutINS5_IJNSA_ILi2EEESB_SB_EEENS5_IJSB_NSA_ILi0EEESX_EEEEENS5_IJNS4_10UnderscoreES10_S10_EEEEENS4_13SM90_TMA_LOADENS4_14ComposedLayoutINS4_7SwizzleILi3ELi4ELi3EEENS4_18smem_ptr_flag_bitsILi16EEENSU_INS5_IJNSA_ILi8EEESH_EEENS5_IJSH_SB_EEEEEEEvNS4_8identityES13_S1D_vS1E_EENS_8epilogue10collective6detail29Sm90TmaWarpSpecializedAdapterINS1H_15DefaultEpilogueISJ_SK_SK_NS1G_6thread17LinearCombinationISJ_Li1EffLNS1L_9ScaleType4KindE0ELNS_15FloatRoundStyleE2ESJ_EENS1_15EpilogueDefaultEEEEEvvEEEEvNT_6ParamsE)
        /*0008*/ 	.word	0x000000a8


	//----- nvinfo : EIATTR_FRAME_SIZE
	.align		4
.L_15:
        /*000c*/ 	.byte	0x04, 0x11
        /*000e*/ 	.short	(.L_17 - .L_16)
	.align		4
.L_16:
        /*0010*/ 	.word	index@(_ZN7cutlass13device_kernelINS_4gemm6kernel13GemmUniversalIN4cute5tupleIJiiiiEEENS1_10collective13CollectiveMmaINS1_34MainloopSm90TmaGmmaWarpSpecializedILi6ENS5_IJNS4_1CILi1EEESB_SB_EEENS1_35KernelTmaWarpSpecializedCooperativeEEENS5_IJNSA_ILi192EEENSA_ILi96EEENSA_ILi64EEEEEENS_6half_tENS5_IJlSB_lEEESJ_SK_NS4_8TiledMMAINS4_8MMA_AtomIJNS4_4SM904GMMA25MMA_64x96x16_F32F16F16_SSILNSO_5MajorE0ELSQ_0ELNSO_7ScaleInE1ELSR_1EEEEEENS4_6LayoutINS5_IJNSA_ILi2EEESB_SB_EEENS5_IJSB_NSA_ILi0EEESX_EEEEENS5_IJNS4_10UnderscoreES10_S10_EEEEENS4_13SM90_TMA_LOADENS4_14ComposedLayoutINS4_7SwizzleILi3ELi4ELi3EEENS4_18smem_ptr_flag_bitsILi16EEENSU_INS5_IJNSA_ILi8EEESH_EEENS5_IJSH_SB_EEEEEEEvNS4_8identityES13_S1D_vS1E_EENS_8epilogue10collective6detail29Sm90TmaWarpSpecializedAdapterINS1H_15DefaultEpilogueISJ_SK_SK_NS1G_6thread17LinearCombinationISJ_Li1EffLNS1L_9ScaleType4KindE0ELNS_15FloatRoundStyleE2ESJ_EENS1_15EpilogueDefaultEEEEEvvEEEEvNT_6ParamsE)
        /*0014*/ 	.word	0x00000000


	//----- nvinfo : EIATTR_MIN_STACK_SIZE
	.align		4
.L_17:
        /*0018*/ 	.byte	0x04, 0x12
        /*001a*/ 	.short	(.L_19 - .L_18)
	.align		4
.L_18:
        /*001c*/ 	.word	index@(_ZN7cutlass13device_kernelINS_4gemm6kernel13GemmUniversalIN4cute5tupleIJiiiiEEENS1_10collective13CollectiveMmaINS1_34MainloopSm90TmaGmmaWarpSpecializedILi6ENS5_IJNS4_1CILi1EEESB_SB_EEENS1_35KernelTmaWarpSpecializedCooperativeEEENS5_IJNSA_ILi192EEENSA_ILi96EEENSA_ILi64EEEEEENS_6half_tENS5_IJlSB_lEEESJ_SK_NS4_8TiledMMAINS4_8MMA_AtomIJNS4_4SM904GMMA25MMA_64x96x16_F32F16F16_SSILNSO_5MajorE0ELSQ_0ELNSO_7ScaleInE1ELSR_1EEEEEENS4_6LayoutINS5_IJNSA_ILi2EEESB_SB_EEENS5_IJSB_NSA_ILi0EEESX_EEEEENS5_IJNS4_10UnderscoreES10_S10_EEEEENS4_13SM90_TMA_LOADENS4_14ComposedLayoutINS4_7SwizzleILi3ELi4ELi3EEENS4_18smem_ptr_flag_bitsILi16EEENSU_INS5_IJNSA_ILi8EEESH_EEENS5_IJSH_SB_EEEEEEEvNS4_8identityES13_S1D_vS1E_EENS_8epilogue10collective6detail29Sm90TmaWarpSpecializedAdapterINS1H_15DefaultEpilogueISJ_SK_SK_NS1G_6thread17LinearCombinationISJ_Li1EffLNS1L_9ScaleType4KindE0ELNS_15FloatRoundStyleE2ESJ_EENS1_15EpilogueDefaultEEEEEvvEEEEvNT_6ParamsE)
        /*0020*/ 	.word	0x00000000
.L_19:


//--------------------- .nv.compat                --------------------------
	.section	.nv.compat,"",@"SHT_CUDA_COMPAT_INFO"
	.align	4
        /*0000*/ 	.byte	0x02, 0x09, 0x01, 0x00, 0x02, 0x02, 0x04, 0x00, 0x02, 0x05, 0x05, 0x00, 0x03, 0x07, 0x01, 0x01
        /*0010*/ 	.byte	0x02, 0x03, 0x01, 0x00, 0x02, 0x06, 0x01, 0x00, 0x04, 0x0b, 0x08, 0x00, 0x00, 0x00, 0x00, 0x00
        /*0020*/ 	.byte	0x00, 0x00, 0x00, 0x00


//--------------------- .nv.info._ZN7cutlass13device_kernelINS_4gemm6kernel13GemmUniversalIN4cute5tupleIJiiiiEEENS1_10collective13CollectiveMmaINS1_34MainloopSm90TmaGmmaWarpSpecializedILi6ENS5_IJNS4_1CILi1EEESB_SB_EEENS1_35KernelTmaWarpSpecializedCooperativeEEENS5_IJNSA_ILi192EEENSA_ILi96EEENSA_ILi64EEEEEENS_6half_tENS5_IJlSB_lEEESJ_SK_NS4_8TiledMMAINS4_8MMA_AtomIJNS4_4SM904GMMA25MMA_64x96x16_F32F16F16_SSILNSO_5MajorE0ELSQ_0ELNSO_7ScaleInE1ELSR_1EEEEEENS4_6LayoutINS5_IJNSA_ILi2EEESB_SB_EEENS5_IJSB_NSA_ILi0EEESX_EEEEENS5_IJNS4_10UnderscoreES10_S10_EEEEENS4_13SM90_TMA_LOADENS4_14ComposedLayoutINS4_7SwizzleILi3ELi4ELi3EEENS4_18smem_ptr_flag_bitsILi16EEENSU_INS5_IJNSA_ILi8EEESH_EEENS5_IJSH_SB_EEEEEEEvNS4_8identityES13_S1D_vS1E_EENS_8epilogue10collective6detail29Sm90TmaWarpSpecializedAdapterINS1H_15DefaultEpilogueISJ_SK_SK_NS1G_6thread17LinearCombinationISJ_Li1EffLNS1L_9ScaleType4KindE0ELNS_15FloatRoundStyleE2ESJ_EENS1_15EpilogueDefaultEEEEEvvEEEEvNT_6ParamsE --------------------------
	.section	.nv.info._ZN7cutlass13device_kernelINS_4gemm6kernel13GemmUniversalIN4cute5tupleIJiiiiEEENS1_10collective13CollectiveMmaINS1_34MainloopSm90TmaGmmaWarpSpecializedILi6ENS5_IJNS4_1CILi1EEESB_SB_EEENS1_35KernelTmaWarpSpecializedCooperativeEEENS5_IJNSA_ILi192EEENSA_ILi96EEENSA_ILi64EEEEEENS_6half_tENS5_IJlSB_lEEESJ_SK_NS4_8TiledMMAINS4_8MMA_AtomIJNS4_4SM904GMMA25MMA_64x96x16_F32F16F16_SSILNSO_5MajorE0ELSQ_0ELNSO_7ScaleInE1ELSR_1EEEEEENS4_6LayoutINS5_IJNSA_ILi2EEESB_SB_EEENS5_IJSB_NSA_ILi0EEESX_EEEEENS5_IJNS4_10UnderscoreES10_S10_EEEEENS4_13SM90_TMA_LOADENS4_14ComposedLayoutINS4_7SwizzleILi3ELi4ELi3EEENS4_18smem_ptr_flag_bitsILi16EEENSU_INS5_IJNSA_ILi8EEESH_EEENS5_IJSH_SB_EEEEEEEvNS4_8identityES13_S1D_vS1E_EENS_8epilogue10collective6detail29Sm90TmaWarpSpecializedAdapterINS1H_15DefaultEpilogueISJ_SK_SK_NS1G_6thread17LinearCombinationISJ_Li1EffLNS1L_9ScaleType4KindE0ELNS_15FloatRoundStyleE2ESJ_EENS1_15EpilogueDefaultEEEEEvvEEEEvNT_6ParamsE,"",@"SHT_CUDA_INFO"
	.sectionflags	@""
	.align	4


	//----- nvinfo : EIATTR_CUDA_API_VERSION
	.align		4
        /*0000*/ 	.byte	0x04, 0x37
        /*0002*/ 	.short	(.L_21 - .L_20)
.L_20:
        /*0004*/ 	.word	0x00000082


	//----- nvinfo : EIATTR_KPARAM_INFO
	.align		4
.L_21:
        /*0008*/ 	.byte	0x04, 0x17
        /*000a*/ 	.short	(.L_23 - .L_22)
.L_22:
        /*000c*/ 	.word	0x00000000
        /*0010*/ 	.short	0x0000
        /*0012*/ 	.short	0x0070
        /*0014*/ 	.byte	0x00, 0xf0, 0x01, 0x10


	//----- nvinfo : EIATTR_SPARSE_MMA_MASK
	.align		4
.L_23:
        /*0018*/ 	.byte	0x03, 0x50
        /*001a*/ 	.short	0x0000


	//----- nvinfo : EIATTR_MAXREG_COUNT
	.align		4
        /*001c*/ 	.byte	0x03, 0x1b
        /*001e*/ 	.short	0x00a8


	//----- nvinfo : EIATTR_NUM_BARRIERS
	.align		4
        /*0020*/ 	.byte	0x02, 0x4c
        /*0022*/ 	.byte	0x01
	.zero		1


	//----- nvinfo : EIATTR_EXTERNS
	.align		4
        /*0024*/ 	.byte	0x04, 0x0f
        /*0026*/ 	.short	(.L_25 - .L_24)


	//   ....[0]....
	.align		4
.L_24:
        /*0028*/ 	.word	index@(__assertfail)


	//----- nvinfo : EIATTR_MERCURY_ISA_VERSION
	.align		4
.L_25:
        /*002c*/ 	.byte	0x03, 0x5f
        /*002e*/ 	.short	0x0101


	//----- nvinfo : EIATTR_INT_WARP_WIDE_INSTR_OFFSETS
	.align		4
        /*0030*/ 	.byte	0x04, 0x31
        /*0032*/ 	.short	(.L_27 - .L_26)


	//   ....[0]....
.L_26:
        /*0034*/ 	.word	0x00000430


	//   ....[1]....
        /*0038*/ 	.word	0x00000440


	//   ....[2]....
        /*003c*/ 	.word	0x00000500


	//----- nvinfo : EIATTR_COOP_GROUP_MASK_REGIDS
	.align		4
.L_27:
        /*0040*/ 	.byte	0x04, 0x29
        /*0042*/ 	.short	(.L_29 - .L_28)


	//   ....[0]....
.L_28:
        /*0044*/ 	.word	0xffffffff


	//   ....[1]....
        /*0048*/ 	.word	0xffffffff


	//   ....[2]....
        /*004c*/ 	.word	0xffffffff


	//   ....[3]....
        /*0050*/ 	.word	0xffffffff


	//   ....[4]....
        /*0054*/ 	.word	0xffffffff


	//----- nvinfo : EIATTR_COOP_GROUP_INSTR_OFFSETS
	.align		4
.L_29:
        /*0058*/ 	.byte	0x04, 0x28
        /*005a*/ 	.short	(.L_31 - .L_30)


	//   ....[0]....
.L_30:
        /*005c*/ 	.word	0x00000060


	//   ....[1]....
        /*0060*/ 	.word	0x00000070


	//   ....[2]....
        /*0064*/ 	.word	0x00000130


	//   ....[3]....
        /*0068*/ 	.word	0x00000300


	//   ....[4]....
        /*006c*/ 	.word	0x00001210


	//----- nvinfo : EIATTR_REG_RECONFIG
	.align		4
.L_31:
        /*0070*/ 	.byte	0x01, 0x54
	.zero		2


	//----- nvinfo : EIATTR_SYSCALL_OFFSETS
	.align		4
        /*0074*/ 	.byte	0x04, 0x46
        /*0076*/ 	.short	(.L_33 - .L_32)


	//   ....[0]....
.L_32:
        /*0078*/ 	.word	0x00001400


	//----- nvinfo : EIATTR_MBARRIER_INSTR_OFFSETS
	.align		4
.L_33:
        /*007c*/ 	.byte	0x04, 0x39
        /*007e*/ 	.short	(.L_35 - .L_34)


	//   ....[0]....
.L_34:
        /*0080*/ 	.word	0x00000230
        /*0084*/ 	.word	0x000000ff
        /*0088*/ 	.word	0x00000000
        /*008c*/ 	.short	0x0100
        /*008e*/ 	.byte	0x08
	.zero		1


	//   ....[1]....
        /*0090*/ 	.word	0x00000240
        /*0094*/ 	.word	0x000000ff
        /*0098*/ 	.word	0x00000030
        /*009c*/ 	.short	0x0100
        /*009e*/ 	.byte	0x08
	.zero		1


	//   ....[2]....
        /*00a0*/ 	.word	0x00000250
        /*00a4*/ 	.word	0x000000ff
        /*00a8*/ 	.word	0x00000008
        /*00ac*/ 	.short	0x0100
        /*00ae*/ 	.byte	0x08
	.zero		1


	//   ....[3]....
        /*00b0*/ 	.word	0x00000260
        /*00b4*/ 	.word	0x000000ff
        /*00b8*/ 	.word	0x00000038
        /*00bc*/ 	.short	0x0100
        /*00be*/ 	.byte	0x08
	.zero		1


	//   ....[4]....
        /*00c0*/ 	.word	0x00000270
        /*00c4*/ 	.word	0x000000ff
        /*00c8*/ 	.word	0x00000010
        /*00cc*/ 	.short	0x0100
        /*00ce*/ 	.byte	0x08
	.zero		1


	//   ....[5]....
        /*00d0*/ 	.word	0x00000280
        /*00d4*/ 	.word	0x000000ff
        /*00d8*/ 	.word	0x00000040
        /*00dc*/ 	.short	0x0100
        /*00de*/ 	.byte	0x08
	.zero		1


	//   ....[6]....
        /*00e0*/ 	.word	0x00000290
        /*00e4*/ 	.word	0x000000ff
        /*00e8*/ 	.word	0x00000018
        /*00ec*/ 	.short	0x0100
        /*00ee*/ 	.byte	0x08
	.zero		1


	//   ....[7]....
        /*00f0*/ 	.word	0x000002a0
        /*00f4*/ 	.word	0x000000ff
        /*00f8*/ 	.word	0x00000048
        /*00fc*/ 	.short	0x0100
        /*00fe*/ 	.byte	0x08
	.zero		1


	//   ....[8]....
        /*0100*/ 	.word	0x000002b0
        /*0104*/ 	.word	0x000000ff
        /*0108*/ 	.word	0x00000020
        /*010c*/ 	.short	0x0100
        /*010e*/ 	.byte	0x08
	.zero		1


	//   ....[9]....
        /*0110*/ 	.word	0x000002c0
        /*0114*/ 	.word	0x000000ff
        /*0118*/ 	.word	0x00000050
        /*011c*/ 	.short	0x0100
        /*011e*/ 	.byte	0x08
	.zero		1


	//   ....[10]....
        /*0120*/ 	.word	0x000002d0
        /*0124*/ 	.word	0x000000ff
        /*0128*/ 	.word	0x00000028
        /*012c*/ 	.short	0x0100
        /*012e*/ 	.byte	0x08
	.zero		1


	//   ....[11]....
        /*0130*/ 	.word	0x000002e0
        /*0134*/ 	.word	0x000000ff
        /*0138*/ 	.word	0x00000058
        /*013c*/ 	.short	0x0100
        /*013e*/ 	.byte	0x08
	.zero		1


	//   ....[12]....
        /*0140*/ 	.word	0x00000580
        /*0144*/ 	.word	0x000000ff
        /*0148*/ 	.word	0x00000070
        /*014c*/ 	.short	0x0100
        /*014e*/ 	.byte	0x08
	.zero		1


	//   ....[13]....
        /*0150*/ 	.word	0x00000600
        /*0154*/ 	.word	0x000000ff
        /*0158*/ 	.word	0x00000078
        /*015c*/ 	.short	0x0100
        /*015e*/ 	.byte	0x08
	.zero		1


	//   ....[14]....
        /*0160*/ 	.word	0x00001480
        /*0164*/ 	.word	0x00000003
        /*0168*/ 	.word	0x00000000
        /*016c*/ 	.short	0x010a
        /*016e*/ 	.byte	0x3f
	.zero		1


	//   ....[15]....
        /*0170*/ 	.word	0x000014e0
        /*0174*/ 	.word	0x00000003
        /*0178*/ 	.word	0x00000000
        /*017c*/ 	.short	0x010a
        /*017e*/ 	.byte	0x3f
	.zero		1


	//   ....[16]....
        /*0180*/ 	.word	0x00001970
        /*0184*/ 	.word	0x000000ff
        /*0188*/ 	.word	0x00000000
        /*018c*/ 	.short	0x010a
        /*018e*/ 	.byte	0x08
	.zero		1


	//   ....[17]....
        /*0190*/ 	.word	0x000019b0
        /*0194*/ 	.word	0x000000ff
        /*0198*/ 	.word	0x00000000
        /*019c*/ 	.short	0x010a
        /*019e*/ 	.byte	0x08
	.zero		1


	//   ....[18]....
        /*01a0*/ 	.word	0x00001d50
        /*01a4*/ 	.word	0x000000ff
        /*01a8*/ 	.word	0x00000000
        /*01ac*/ 	.short	0x0101
        /*01ae*/ 	.byte	0x07
	.zero		1


	//   ....[19]....
        /*01b0*/ 	.word	0x00001f30
        /*01b4*/ 	.word	0x000000ff
        /*01b8*/ 	.word	0x00000000
        /*01bc*/ 	.short	0x0101
        /*01be*/ 	.byte	0x06
	.zero		1


	//   ....[20]....
        /*01c0*/ 	.word	0x00009b00
        /*01c4*/ 	.word	0x0000000e
        /*01c8*/ 	.word	0x00000030
        /*01cc*/ 	.short	0x010a
        /*01ce*/ 	.byte	0x3f
	.zero		1


	//   ....[21]....
        /*01d0*/ 	.word	0x00009e90
        /*01d4*/ 	.word	0x00000006
        /*01d8*/ 	.word	0x00000078
        /*01dc*/ 	.short	0x0101
        /*01de*/ 	.byte	0x3f
	.zero		1


	//   ....[22]....
        /*01e0*/ 	.word	0x0000a5b0
        /*01e4*/ 	.word	0x00000007
        /*01e8*/ 	.word	0x00000000
        /*01ec*/ 	.short	0x010a
        /*01ee*/ 	.byte	0x3f
	.zero		1


	//   ....[23]....
        /*01f0*/ 	.word	0x0000a630
        /*01f4*/ 	.word	0x00000009
        /*01f8*/ 	.word	0x00000000
        /*01fc*/ 	.short	0x010a
        /*01fe*/ 	.byte	0x3f
	.zero		1


	//   ....[24]....
        /*0200*/ 	.word	0x0000a6c0
        /*0204*/ 	.word	0x00000006
        /*0208*/ 	.word	0x00000000
        /*020c*/ 	.short	0x010a
        /*020e*/ 	.byte	0x3f
	.zero		1


	//   ....[25]....
        /*0210*/ 	.word	0x0000a750
        /*0214*/ 	.word	0x00000009
        /*0218*/ 	.word	0x00000000
        /*021c*/ 	.short	0x010a
        /*021e*/ 	.byte	0x3f
	.zero		1


	//   ....[26]....
        /*0220*/ 	.word	0x0000a7e0
        /*0224*/ 	.word	0x00000006
        /*0228*/ 	.word	0x00000000
        /*022c*/ 	.short	0x010a
        /*022e*/ 	.byte	0x3f
	.zero		1


	//   ....[27]....
        /*0230*/ 	.word	0x0000a870
        /*0234*/ 	.word	0x00000003
        /*0238*/ 	.word	0x00000000
        /*023c*/ 	.short	0x010a
        /*023e*/ 	.byte	0x3f
	.zero		1


	//   ....[28]....
        /*0240*/ 	.word	0x0000a8d0
        /*0244*/ 	.word	0x00000003
        /*0248*/ 	.word	0x00000000
        /*024c*/ 	.short	0x010a
        /*024e*/ 	.byte	0x3f
	.zero		1


	//   ....[29]....
        /*0250*/ 	.word	0x0000a930
        /*0254*/ 	.word	0x00000004
        /*0258*/ 	.word	0x00000000
        /*025c*/ 	.short	0x010a
        /*025e*/ 	.byte	0x3f
	.zero		1


	//   ....[30]....
        /*0260*/ 	.word	0x0000aa00
        /*0264*/ 	.word	0x0000000e
        /*0268*/ 	.word	0x00000030
        /*026c*/ 	.short	0x010a
        /*026e*/ 	.byte	0x3f
	.zero		1


	//   ....[31]....
        /*0270*/ 	.word	0x0000aad0
        /*0274*/ 	.word	0x00000007
        /*0278*/ 	.word	0x00000000
        /*027c*/ 	.short	0x010a
        /*027e*/ 	.byte	0x3f
	.zero		1


	//   ....[32]....
        /*0280*/ 	.word	0x0000ab20
        /*0284*/ 	.word	0x00000009
        /*0288*/ 	.word	0x00000000
        /*028c*/ 	.short	0x010a
        /*028e*/ 	.byte	0x3f
	.zero		1


	//   ....[33]....
        /*0290*/ 	.word	0x0000ab70
        /*0294*/ 	.word	0x00000006
        /*0298*/ 	.word	0x00000000
        /*029c*/ 	.short	0x010a
        /*029e*/ 	.byte	0x3f
	.zero		1


	//   ....[34]....
        /*02a0*/ 	.word	0x0000abc0
        /*02a4*/ 	.word	0x00000009
        /*02a8*/ 	.word	0x00000000
        /*02ac*/ 	.short	0x010a
        /*02ae*/ 	.byte	0x3f
	.zero		1


	//   ....[35]....
        /*02b0*/ 	.word	0x0000ac10
        /*02b4*/ 	.word	0x00000006
        /*02b8*/ 	.word	0x00000000
        /*02bc*/ 	.short	0x010a
        /*02be*/ 	.byte	0x3f
	.zero		1


	//----- nvinfo : EIATTR_NUM_MBARRIERS
	.align		4
.L_35:
        /*02c0*/ 	.byte	0x03, 0x38
        /*02c2*/ 	.short	0x000e


	//----- nvinfo : EIATTR_EXIT_INSTR_OFFSETS
	.align		4
        /*02c4*/ 	.byte	0x04, 0x1c
        /*02c6*/ 	.short	(.L_37 - .L_36)


	//   ....[0]....
.L_36:
        /*02c8*/ 	.word	0x000006a0


	//   ....[1]....
        /*02cc*/ 	.word	0x00000f70


	//   ....[2]....
        /*02d0*/ 	.word	0x000091e0


	//   ....[3]....
        /*02d4*/ 	.word	0x00009810


	//   ....[4]....
        /*02d8*/ 	.word	0x0000a8c0


	//----- nvinfo : EIATTR_MAX_THREADS
	.align		4
.L_37:
        /*02dc*/ 	.byte	0x04, 0x05
        /*02de*/ 	.short	(.L_39 - .L_38)
.L_38:
        /*02e0*/ 	.word	0x00000180
        /*02e4*/ 	.word	0x00000001
        /*02e8*/ 	.word	0x00000001


	//----- nvinfo : EIATTR_CRS_STACK_SIZE
	.align		4
.L_39:
        /*02ec*/ 	.byte	0x04, 0x1e
        /*02ee*/ 	.short	(.L_41 - .L_40)
.L_40:
        /*02f0*/ 	.word	0x00000000


	//----- nvinfo : EIATTR_CBANK_PARAM_SIZE
	.align		4
.L_41:
        /*02f4*/ 	.byte	0x03, 0x19
        /*02f6*/ 	.short	0x0470


	//----- nvinfo : EIATTR_PARAM_CBANK
	.align		4
        /*02f8*/ 	.byte	0x04, 0x0a
        /*02fa*/ 	.short	(.L_43 - .L_42)
	.align		4
.L_42:
        /*02fc*/ 	.word	index@(.nv.constant0._ZN7cutlass13device_kernelINS_4gemm6kernel13GemmUniversalIN4cute5tupleIJiiiiEEENS1_10collective13CollectiveMmaINS1_34MainloopSm90TmaGmmaWarpSpecializedILi6ENS5_IJNS4_1CILi1EEESB_SB_EEENS1_35KernelTmaWarpSpecializedCooperativeEEENS5_IJNSA_ILi192EEENSA_ILi96EEENSA_ILi64EEEEEENS_6half_tENS5_IJlSB_lEEESJ_SK_NS4_8TiledMMAINS4_8MMA_AtomIJNS4_4SM904GMMA25MMA_64x96x16_F32F16F16_SSILNSO_5MajorE0ELSQ_0ELNSO_7ScaleInE1ELSR_1EEEEEENS4_6LayoutINS5_IJNSA_ILi2EEESB_SB_EEENS5_IJSB_NSA_ILi0EEESX_EEEEENS5_IJNS4_10UnderscoreES10_S10_EEEEENS4_13SM90_TMA_LOADENS4_14ComposedLayoutINS4_7SwizzleILi3ELi4ELi3EEENS4_18smem_ptr_flag_bitsILi16EEENSU_INS5_IJNSA_ILi8EEESH_EEENS5_IJSH_SB_EEEEEEEvNS4_8identityES13_S1D_vS1E_EENS_8epilogue10collective6detail29Sm90TmaWarpSpecializedAdapterINS1H_15DefaultEpilogueISJ_SK_SK_NS1G_6thread17LinearCombinationISJ_Li1EffLNS1L_9ScaleType4KindE0ELNS_15FloatRoundStyleE2ESJ_EENS1_15EpilogueDefaultEEEEEvvEEEEvNT_6ParamsE)
        /*0300*/ 	.short	0x0210
        /*0302*/ 	.short	0x0470


	//----- nvinfo : EIATTR_SW_WAR
	.align		4
.L_43:
        /*0304*/ 	.byte	0x04, 0x36
        /*0306*/ 	.short	(.L_45 - .L_44)
.L_44:
        /*0308*/ 	.word	0x00000008
.L_45:


//--------------------- .nv.callgraph             --------------------------
	.section	.nv.callgraph,"",@"SHT_CUDA_CALLGRAPH"
	.align	4
	.sectionentsize	8
	.align		4
        /*0000*/ 	.word	0x00000000
	.align		4
        /*0004*/ 	.word	0xffffffff
	.align		4
        /*0008*/ 	.word	index@(_ZN7cutlass13device_kernelINS_4gemm6kernel13GemmUniversalIN4cute5tupleIJiiiiEEENS1_10collective13CollectiveMmaINS1_34MainloopSm90TmaGmmaWarpSpecializedILi6ENS5_IJNS4_1CILi1EEESB_SB_EEENS1_35KernelTmaWarpSpecializedCooperativeEEENS5_IJNSA_ILi192EEENSA_ILi96EEENSA_ILi64EEEEEENS_6half_tENS5_IJlSB_lEEESJ_SK_NS4_8TiledMMAINS4_8MMA_AtomIJNS4_4SM904GMMA25MMA_64x96x16_F32F16F16_SSILNSO_5MajorE0ELSQ_0ELNSO_7ScaleInE1ELSR_1EEEEEENS4_6LayoutINS5_IJNSA_ILi2EEESB_SB_EEENS5_IJSB_NSA_ILi0EEESX_EEEEENS5_IJNS4_10UnderscoreES10_S10_EEEEENS4_13SM90_TMA_LOADENS4_14ComposedLayoutINS4_7SwizzleILi3ELi4ELi3EEENS4_18smem_ptr_flag_bitsILi16EEENSU_INS5_IJNSA_ILi8EEESH_EEENS5_IJSH_SB_EEEEEEEvNS4_8identityES13_S1D_vS1E_EENS_8epilogue10collective6detail29Sm90TmaWarpSpecializedAdapterINS1H_15DefaultEpilogueISJ_SK_SK_NS1G_6thread17LinearCombinationISJ_Li1EffLNS1L_9ScaleType4KindE0ELNS_15FloatRoundStyleE2ESJ_EENS1_15EpilogueDefaultEEEEEvvEEEEvNT_6ParamsE)
	.align		4
        /*000c*/ 	.word	index@(__assertfail)
	.align		4
        /*0010*/ 	.word	0x00000000
	.align		4
        /*0014*/ 	.word	0xfffffffe
	.align		4
        /*0018*/ 	.word	0x00000000
	.align		4
        /*001c*/ 	.word	0xfffffffd
	.align		4
        /*0020*/ 	.word	0x00000000
	.align		4
        /*0024*/ 	.word	0xfffffffc


//--------------------- .nv.constant4             --------------------------
	.section	.nv.constant4,"a",@progbits
	.align	8
	.align		8
.nv.constant4:
        /*0000*/ 	.dword	__assertfail
	.align		8
        /*0008*/ 	.dword	__unnamed_1
	.align		8
        /*0010*/ 	.dword	_ZN40_INTERNAL_dd19c8d2_4_k_cu_02a5086f_170214cuda3std3__45__cpo5beginE
	.align		8
        /*0018*/ 	.dword	_ZN40_INTERNAL_dd19c8d2_4_k_cu_02a5086f_170214cuda3std3__45__cpo3endE
	.align		8
        /*0020*/ 	.dword	_ZN40_INTERNAL_dd19c8d2_4_k_cu_02a5086f_170214cuda3std3__45__cpo6cbeginE
	.align		8
        /*0028*/ 	.dword	_ZN40_INTERNAL_dd19c8d2_4_k_cu_02a5086f_170214cuda3std3__45__cpo4cendE
	.align		8
        /*0030*/ 	.dword	_ZN40_INTERNAL_dd19c8d2_4_k_cu_02a5086f_170214cuda3std3__442_GLOBAL__N__dd19c8d2_4_k_cu_02a5086f_170216ignoreE
	.align		8
        /*0038*/ 	.dword	_ZN40_INTERNAL_dd19c8d2_4_k_cu_02a5086f_170214cuda3std3__419piecewise_constructE
	.align		8
        /*0040*/ 	.dword	_ZN40_INTERNAL_dd19c8d2_4_k_cu_02a5086f_170214cuda3std3__48in_placeE
	.align		8
        /*0048*/ 	.dword	_ZN40_INTERNAL_dd19c8d2_4_k_cu_02a5086f_170214cuda3std6ranges3__45__cpo4swapE
	.align		8
        /*0050*/ 	.dword	_ZN40_INTERNAL_dd19c8d2_4_k_cu_02a5086f_170214cuda3std6ranges3__45__cpo9iter_moveE
	.align		8
        /*0058*/ 	.dword	_ZN40_INTERNAL_dd19c8d2_4_k_cu_02a5086f_170214cute7productE
	.align		8
        /*0060*/ 	.dword	_ZN40_INTERNAL_dd19c8d2_4_k_cu_02a5086f_170214cute1_E
	.align		8
        /*0068*/ 	.dword	$str$22
	.align		8
        /*0070*/ 	.dword	$str$23


//--------------------- .text._ZN7cutlass13device_kernelINS_4gemm6kernel13GemmUniversalIN4cute5tupleIJiiiiEEENS1_10collective13CollectiveMmaINS1_34MainloopSm90TmaGmmaWarpSpecializedILi6ENS5_IJNS4_1CILi1EEESB_SB_EEENS1_35KernelTmaWarpSpecializedCooperativeEEENS5_IJNSA_ILi192EEENSA_ILi96EEENSA_ILi64EEEEEENS_6half_tENS5_IJlSB_lEEESJ_SK_NS4_8TiledMMAINS4_8MMA_AtomIJNS4_4SM904GMMA25MMA_64x96x16_F32F16F16_SSILNSO_5MajorE0ELSQ_0ELNSO_7ScaleInE1ELSR_1EEEEEENS4_6LayoutINS5_IJNSA_ILi2EEESB_SB_EEENS5_IJSB_NSA_ILi0EEESX_EEEEENS5_IJNS4_10UnderscoreES10_S10_EEEEENS4_13SM90_TMA_LOADENS4_14ComposedLayoutINS4_7SwizzleILi3ELi4ELi3EEENS4_18smem_ptr_flag_bitsILi16EEENSU_INS5_IJNSA_ILi8EEESH_EEENS5_IJSH_SB_EEEEEEEvNS4_8identityES13_S1D_vS1E_EENS_8epilogue10collective6detail29Sm90TmaWarpSpecializedAdapterINS1H_15DefaultEpilogueISJ_SK_SK_NS1G_6thread17LinearCombinationISJ_Li1EffLNS1L_9ScaleType4KindE0ELNS_15FloatRoundStyleE2ESJ_EENS1_15EpilogueDefaultEEEEEvvEEEEvNT_6ParamsE --------------------------
	.section	.text._ZN7cutlass13device_kernelINS_4gemm6kernel13GemmUniversalIN4cute5tupleIJiiiiEEENS1_10collective13CollectiveMmaINS1_34MainloopSm90TmaGmmaWarpSpecializedILi6ENS5_IJNS4_1CILi1EEESB_SB_EEENS1_35KernelTmaWarpSpecializedCooperativeEEENS5_IJNSA_ILi192EEENSA_ILi96EEENSA_ILi64EEEEEENS_6half_tENS5_IJlSB_lEEESJ_SK_NS4_8TiledMMAINS4_8MMA_AtomIJNS4_4SM904GMMA25MMA_64x96x16_F32F16F16_SSILNSO_5MajorE0ELSQ_0ELNSO_7ScaleInE1ELSR_1EEEEEENS4_6LayoutINS5_IJNSA_ILi2EEESB_SB_EEENS5_IJSB_NSA_ILi0EEESX_EEEEENS5_IJNS4_10UnderscoreES10_S10_EEEEENS4_13SM90_TMA_LOADENS4_14ComposedLayoutINS4_7SwizzleILi3ELi4ELi3EEENS4_18smem_ptr_flag_bitsILi16EEENSU_INS5_IJNSA_ILi8EEESH_EEENS5_IJSH_SB_EEEEEEEvNS4_8identityES13_S1D_vS1E_EENS_8epilogue10collective6detail29Sm90TmaWarpSpecializedAdapterINS1H_15DefaultEpilogueISJ_SK_SK_NS1G_6thread17LinearCombinationISJ_Li1EffLNS1L_9ScaleType4KindE0ELNS_15FloatRoundStyleE2ESJ_EENS1_15EpilogueDefaultEEEEEvvEEEEvNT_6ParamsE,"ax",@progbits
	.align	128
.text._ZN7cutlass13device_kernelINS_4gemm6kernel13GemmUniversalIN4cute5tupleIJiiiiEEENS1_10collective13CollectiveMmaINS1_34MainloopSm90TmaGmmaWarpSpecializedILi6ENS5_IJNS4_1CILi1EEESB_SB_EEENS1_35KernelTmaWarpSpecializedCooperativeEEENS5_IJNSA_ILi192EEENSA_ILi96EEENSA_ILi64EEEEEENS_6half_tENS5_IJlSB_lEEESJ_SK_NS4_8TiledMMAINS4_8MMA_AtomIJNS4_4SM904GMMA25MMA_64x96x16_F32F16F16_SSILNSO_5MajorE0ELSQ_0ELNSO_7ScaleInE1ELSR_1EEEEEENS4_6LayoutINS5_IJNSA_ILi2EEESB_SB_EEENS5_IJSB_NSA_ILi0EEESX_EEEEENS5_IJNS4_10UnderscoreES10_S10_EEEEENS4_13SM90_TMA_LOADENS4_14ComposedLayoutINS4_7SwizzleILi3ELi4ELi3EEENS4_18smem_ptr_flag_bitsILi16EEENSU_INS5_IJNSA_ILi8EEESH_EEENS5_IJSH_SB_EEEEEEEvNS4_8identityES13_S1D_vS1E_EENS_8epilogue10collective6detail29Sm90TmaWarpSpecializedAdapterINS1H_15DefaultEpilogueISJ_SK_SK_NS1G_6thread17LinearCombinationISJ_Li1EffLNS1L_9ScaleType4KindE0ELNS_15FloatRoundStyleE2ESJ_EENS1_15EpilogueDefaultEEEEEvvEEEEvNT_6ParamsE:
        .type           _ZN7cutlass13device_kernelINS_4gemm6kernel13GemmUniversalIN4cute5tupleIJiiiiEEENS1_10collective13CollectiveMmaINS1_34MainloopSm90TmaGmmaWarpSpecializedILi6ENS5_IJNS4_1CILi1EEESB_SB_EEENS1_35KernelTmaWarpSpecializedCooperativeEEENS5_IJNSA_ILi192EEENSA_ILi96EEENSA_ILi64EEEEEENS_6half_tENS5_IJlSB_lEEESJ_SK_NS4_8TiledMMAINS4_8MMA_AtomIJNS4_4SM904GMMA25MMA_64x96x16_F32F16F16_SSILNSO_5MajorE0ELSQ_0ELNSO_7ScaleInE1ELSR_1EEEEEENS4_6LayoutINS5_IJNSA_ILi2EEESB_SB_EEENS5_IJSB_NSA_ILi0EEESX_EEEEENS5_IJNS4_10UnderscoreES10_S10_EEEEENS4_13SM90_TMA_LOADENS4_14ComposedLayoutINS4_7SwizzleILi3ELi4ELi3EEENS4_18smem_ptr_flag_bitsILi16EEENSU_INS5_IJNSA_ILi8EEESH_EEENS5_IJSH_SB_EEEEEEEvNS4_8identityES13_S1D_vS1E_EENS_8epilogue10collective6detail29Sm90TmaWarpSpecializedAdapterINS1H_15DefaultEpilogueISJ_SK_SK_NS1G_6thread17LinearCombinationISJ_Li1EffLNS1L_9ScaleType4KindE0ELNS_15FloatRoundStyleE2ESJ_EENS1_15EpilogueDefaultEEEEEvvEEEEvNT_6ParamsE,@function
        .size           _ZN7cutlass13device_kernelINS_4gemm6kernel13GemmUniversalIN4cute5tupleIJiiiiEEENS1_10collective13CollectiveMmaINS1_34MainloopSm90TmaGmmaWarpSpecializedILi6ENS5_IJNS4_1CILi1EEESB_SB_EEENS1_35KernelTmaWarpSpecializedCooperativeEEENS5_IJNSA_ILi192EEENSA_ILi96EEENSA_ILi64EEEEEENS_6half_tENS5_IJlSB_lEEESJ_SK_NS4_8TiledMMAINS4_8MMA_AtomIJNS4_4SM904GMMA25MMA_64x96x16_F32F16F16_SSILNSO_5MajorE0ELSQ_0ELNSO_7ScaleInE1ELSR_1EEEEEENS4_6LayoutINS5_IJNSA_ILi2EEESB_SB_EEENS5_IJSB_NSA_ILi0EEESX_EEEEENS5_IJNS4_10UnderscoreES10_S10_EEEEENS4_13SM90_TMA_LOADENS4_14ComposedLayoutINS4_7SwizzleILi3ELi4ELi3EEENS4_18smem_ptr_flag_bitsILi16EEENSU_INS5_IJNSA_ILi8EEESH_EEENS5_IJSH_SB_EEEEEEEvNS4_8identityES13_S1D_vS1E_EENS_8epilogue10collective6detail29Sm90TmaWarpSpecializedAdapterINS1H_15DefaultEpilogueISJ_SK_SK_NS1G_6thread17LinearCombinationISJ_Li1EffLNS1L_9ScaleType4KindE0ELNS_15FloatRoundStyleE2ESJ_EENS1_15EpilogueDefaultEEEEEvvEEEEvNT_6ParamsE,(.L_x_262 - _ZN7cutlass13device_kernelINS_4gemm6kernel13GemmUniversalIN4cute5tupleIJiiiiEEENS1_10collective13CollectiveMmaINS1_34MainloopSm90TmaGmmaWarpSpecializedILi6ENS5_IJNS4_1CILi1EEESB_SB_EEENS1_35KernelTmaWarpSpecializedCooperativeEEENS5_IJNSA_ILi192EEENSA_ILi96EEENSA_ILi64EEEEEENS_6half_tENS5_IJlSB_lEEESJ_SK_NS4_8TiledMMAINS4_8MMA_AtomIJNS4_4SM904GMMA25MMA_64x96x16_F32F16F16_SSILNSO_5MajorE0ELSQ_0ELNSO_7ScaleInE1ELSR_1EEEEEENS4_6LayoutINS5_IJNSA_ILi2EEESB_SB_EEENS5_IJSB_NSA_ILi0EEESX_EEEEENS5_IJNS4_10UnderscoreES10_S10_EEEEENS4_13SM90_TMA_LOADENS4_14ComposedLayoutINS4_7SwizzleILi3ELi4ELi3EEENS4_18smem_ptr_flag_bitsILi16EEENSU_INS5_IJNSA_ILi8EEESH_EEENS5_IJSH_SB_EEEEEEEvNS4_8identityES13_S1D_vS1E_EENS_8epilogue10collective6detail29Sm90TmaWarpSpecializedAdapterINS1H_15DefaultEpilogueISJ_SK_SK_NS1G_6thread17LinearCombinationISJ_Li1EffLNS1L_9ScaleType4KindE0ELNS_15FloatRoundStyleE2ESJ_EENS1_15EpilogueDefaultEEEEEvvEEEEvNT_6ParamsE)
        .other          _ZN7cutlass13device_kernelINS_4gemm6kernel13GemmUniversalIN4cute5tupleIJiiiiEEENS1_10collective13CollectiveMmaINS1_34MainloopSm90TmaGmmaWarpSpecializedILi6ENS5_IJNS4_1CILi1EEESB_SB_EEENS1_35KernelTmaWarpSpecializedCooperativeEEENS5_IJNSA_ILi192EEENSA_ILi96EEENSA_ILi64EEEEEENS_6half_tENS5_IJlSB_lEEESJ_SK_NS4_8TiledMMAINS4_8MMA_AtomIJNS4_4SM904GMMA25MMA_64x96x16_F32F16F16_SSILNSO_5MajorE0ELSQ_0ELNSO_7ScaleInE1ELSR_1EEEEEENS4_6LayoutINS5_IJNSA_ILi2EEESB_SB_EEENS5_IJSB_NSA_ILi0EEESX_EEEEENS5_IJNS4_10UnderscoreES10_S10_EEEEENS4_13SM90_TMA_LOADENS4_14ComposedLayoutINS4_7SwizzleILi3ELi4ELi3EEENS4_18smem_ptr_flag_bitsILi16EEENSU_INS5_IJNSA_ILi8EEESH_EEENS5_IJSH_SB_EEEEEEEvNS4_8identityES13_S1D_vS1E_EENS_8epilogue10collective6detail29Sm90TmaWarpSpecializedAdapterINS1H_15DefaultEpilogueISJ_SK_SK_NS1G_6thread17LinearCombinationISJ_Li1EffLNS1L_9ScaleType4KindE0ELNS_15FloatRoundStyleE2ESJ_EENS1_15EpilogueDefaultEEEEEvvEEEEvNT_6ParamsE,@"STO_CUDA_ENTRY STV_DEFAULT"
_ZN7cutlass13device_kernelINS_4gemm6kernel13GemmUniversalIN4cute5tupleIJiiiiEEENS1_10collective13CollectiveMmaINS1_34MainloopSm90TmaGmmaWarpSpecializedILi6ENS5_IJNS4_1CILi1EEESB_SB_EEENS1_35KernelTmaWarpSpecializedCooperativeEEENS5_IJNSA_ILi192EEENSA_ILi96EEENSA_ILi64EEEEEENS_6half_tENS5_IJlSB_lEEESJ_SK_NS4_8TiledMMAINS4_8MMA_AtomIJNS4_4SM904GMMA25MMA_64x96x16_F32F16F16_SSILNSO_5MajorE0ELSQ_0ELNSO_7ScaleInE1ELSR_1EEEEEENS4_6LayoutINS5_IJNSA_ILi2EEESB_SB_EEENS5_IJSB_NSA_ILi0EEESX_EEEEENS5_IJNS4_10UnderscoreES10_S10_EEEEENS4_13SM90_TMA_LOADENS4_14ComposedLayoutINS4_7SwizzleILi3ELi4ELi3EEENS4_18smem_ptr_flag_bitsILi16EEENSU_INS5_IJNSA_ILi8EEESH_EEENS5_IJSH_SB_EEEEEEEvNS4_8identityES13_S1D_vS1E_EENS_8epilogue10collective6detail29Sm90TmaWarpSpecializedAdapterINS1H_15DefaultEpilogueISJ_SK_SK_NS1G_6thread17LinearCombinationISJ_Li1EffLNS1L_9ScaleType4KindE0ELNS_15FloatRoundStyleE2ESJ_EENS1_15EpilogueDefaultEEEEEvvEEEEvNT_6ParamsE:
[----:B------:R-:W0:Y:S01]  /*0000*/  LDC R1, c[0x0][0x28] ;  /* 0x00000a00ff017b82 */ /* 0x000e220000000800 */
[----:B------:R-:W1:Y:S01]  /*0010*/  S2R R3, SR_TID.X ;  /* 0x0000000000037919 */ /* 0x000e620000002100 */
[----:B------:R-:W-:Y:S01]  /*0020*/  ELECT P0, URZ, PT ;  /* 0x00000000003f782f */ /* 0x000fe20003800000 */
[----:B------:R-:W-:Y:S01]  /*0030*/  BSSY B0, `(.L_x_0) ;  /* 0x000000f000007945 */ /* 0x000fe20003800000 */
[--C-:B-1----:R-:W-:Y:S02]  /*0040*/  SHF.R.U32.HI R0, RZ, 0x5, R3.reuse ;  /* 0x00000005ff007819 */ /* 0x102fe40000011603 */
[----:B------:R-:W-:-:S03]  /*0050*/  SHF.R.U32.HI R14, RZ, 0x7, R3 ;  /* 0x00000007ff0e7819 */ /* 0x000fc60000011603 */
[----:B------:R-:W1:Y:S04]  /*0060*/  SHFL.IDX PT, R4, R0, RZ, 0x1f ;  /* 0x00001fff00047589 */ /* 0x000e6800000e0000 */
[----:B------:R2:W3:Y:S01]  /*0070*/  SHFL.IDX PT, R10, R14, RZ, 0x1f ;  /* 0x00001fff0e0a7589 */ /* 0x0004e200000e0000 */
[----:B-1----:R-:W-:-:S13]  /*0080*/  ISETP.NE.OR P0, PT, R4, RZ, !P0 ;  /* 0x000000ff0400720c */ /* 0x002fda0004705670 */
[----:B0-23--:R-:W-:Y:S05]  /*0090*/  @P0 BRA `(.L_x_1) ;  /* 0x0000000000200947 */ /* 0x00dfea0003800000 */
[----:B------:R-:W-:Y:S02]  /*00a0*/  ULDC.64 UR4, c[0x0][0x198] ;  /* 0x0000660000047ab9 */ /* 0x000fe40000000a00 */
[----:B------:R-:W-:Y:S02]  /*00b0*/  UIADD3 UR6, UP0, UR4, 0xf0, URZ ;  /* 0x000000f004067890 */ /* 0x000fe4000ff1e03f */
[----:B------:R-:W-:Y:S02]  /*00c0*/  UIADD3 UR4, UP1, UR4, 0x1f0, URZ ;  /* 0x000001f004047890 */ /* 0x000fe4000ff3e03f */
[----:B------:R-:W-:Y:S02]  /*00d0*/  UIADD3.X UR7, URZ, UR5, URZ, UP0, !UPT ;  /* 0x000000053f077290 */ /* 0x000fe400087fe43f */
[----:B------:R-:W-:-:S07]  /*00e0*/  UIADD3.X UR5, URZ, UR5, URZ, UP1, !UPT ;  /* 0x000000053f057290 */ /* 0x000fce0008ffe43f */
[----:B------:R0:W-:Y:S02]  /*00f0*/  UTMACCTL.PF [UR6] ;  /* 0x00000000060079b9 */ /* 0x0001e40008040000 */
[----:B------:R0:W-:Y:S02]  /*0100*/  UTMACCTL.PF [UR4] ;  /* 0x00000000040079b9 */ /* 0x0001e40008040000 */
[----:B0-----:R-:W-:Y:S01]  /*0110*/  NOP ;  /* 0x0000000000007918 */ /* 0x001fe20000000000 */
.L_x_1:
[----:B------:R-:W-:Y:S05]  /*0120*/  BSYNC B0 ;  /* 0x0000000000007941 */ /* 0x000fea0003800000 */
.L_x_0:
[----:B------:R-:W0:Y:S02]  /*0130*/  SHFL.IDX PT, R2, R0, RZ, 0x1f ;  /* 0x00001fff00027589 */ /* 0x000e2400000e0000 */
[----:B0-----:R-:W-:-:S13]  /*0140*/  ISETP.NE.AND P0, PT, R2, RZ, PT ;  /* 0x000000ff0200720c */ /* 0x001fda0003f05270 */
[----:B------:R-:W-:Y:S05]  /*0150*/  @P0 BRA `(.L_x_2) ;  /* 0x0000000000680947 */ /* 0x000fea0003800000 */
[----:B------:R-:W0:Y:S01]  /*0160*/  S2UR UR8, SR_CgaCtaId ;  /* 0x00000000000879c3 */ /* 0x000e220000008800 */
[----:B------:R-:W-:Y:S01]  /*0170*/  UMOV UR4, 0x400 ;  /* 0x0000040000047882 */ /* 0x000fe20000000000 */
[----:B------:R-:W-:Y:S01]  /*0180*/  UMOV UR5, 0x1 ;  /* 0x0000000100057882 */ /* 0x000fe20000000000 */
[----:B------:R-:W-:Y:S01]  /*0190*/  UMOV UR6, 0x100 ;  /* 0x0000010000067882 */ /* 0x000fe20000000000 */
[----:B------:R-:W-:Y:S01]  /*01a0*/  ELECT P0, URZ, PT ;  /* 0x00000000003f782f */ /* 0x000fe20003800000 */
[----:B------:R-:W-:-:S04]  /*01b0*/  UIADD3 UR6, -UR6, 0x100000, URZ ;  /* 0x0010000006067890 */ /* 0x000fc8000fffe13f */
[----:B------:R-:W-:Y:S02]  /*01c0*/  USHF.L.U32 UR7, UR6, 0xb, URZ ;  /* 0x0000000b06077899 */ /* 0x000fe4000800063f */
[----:B------:R-:W-:Y:S02]  /*01d0*/  USHF.L.U32 UR6, UR6, 0x1, URZ ;  /* 0x0000000106067899 */ /* 0x000fe4000800063f */
[----:B0-----:R-:W-:Y:S02]  /*01e0*/  ULEA UR8, UR8, UR4, 0x18 ;  /* 0x0000000408087291 */ /* 0x001fe4000f8ec03f */
[----:B------:R-:W-:-:S04]  /*01f0*/  UIADD3 UR4, -UR5, 0x100000, URZ ;  /* 0x0010000005047890 */ /* 0x000fc8000fffe13f */
[----:B------:R-:W-:Y:S02]  /*0200*/  USHF.L.U32 UR5, UR4, 0xb, URZ ;  /* 0x0000000b04057899 */ /* 0x000fe4000800063f */
[----:B------:R-:W-:Y:S01]  /*0210*/  USHF.L.U32 UR4, UR4, 0x1, URZ ;  /* 0x0000000104047899 */ /* 0x000fe2000800063f */
[----:B------:R-:W0:Y:S11]  /*0220*/  FENCE.VIEW.ASYNC.S ;  /* 0x00000000000073c6 */ /* 0x000e360000000000 */
[----:B0-----:R0:W1:Y:S01]  /*0230*/  SYNCS.EXCH.64 URZ, [UR8], UR4 ;  /* 0x00000004083f75b2 */ /* 0x0010620008000100 */
[----:B------:R0:W2:Y:S01]  /*0240*/  SYNCS.EXCH.64 URZ, [UR8+0x30], UR6 ;  /* 0x00003006083f75b2 */ /* 0x0000a20008000100 */
[----:B------:R0:W3:Y:S01]  /*0250*/  SYNCS.EXCH.64 URZ, [UR8+0x8], UR4 ;  /* 0x00000804083f75b2 */ /* 0x0000e20008000100 */
[----:B------:R0:W4:Y:S01]  /*0260*/  SYNCS.EXCH.64 URZ, [UR8+0x38], UR6 ;  /* 0x00003806083f75b2 */ /* 0x0001220008000100 */
[----:B------:R0:W0:Y:S01]  /*0270*/  SYNCS.EXCH.64 URZ, [UR8+0x10], UR4 ;  /* 0x00001004083f75b2 */ /* 0x0000220008000100 */
[----:B------:R0:W0:Y:S01]  /*0280*/  SYNCS.EXCH.64 URZ, [UR8+0x40], UR6 ;  /* 0x00004006083f75b2 */ /* 0x0000220008000100 */
[----:B------:R0:W0:Y:S01]  /*0290*/  SYNCS.EXCH.64 URZ, [UR8+0x18], UR4 ;  /* 0x00001804083f75b2 */ /* 0x0000220008000100 */
[----:B------:R0:W0:Y:S01]  /*02a0*/  SYNCS.EXCH.64 URZ, [UR8+0x48], UR6 ;  /* 0x00004806083f75b2 */ /* 0x0000220008000100 */
[----:B------:R0:W0:Y:S01]  /*02b0*/  SYNCS.EXCH.64 URZ, [UR8+0x20], UR4 ;  /* 0x00002004083f75b2 */ /* 0x0000220008000100 */
[----:B------:R0:W0:Y:S01]  /*02c0*/  SYNCS.EXCH.64 URZ, [UR8+0x50], UR6 ;  /* 0x00005006083f75b2 */ /* 0x0000220008000100 */
[----:B------:R0:W0:Y:S01]  /*02d0*/  SYNCS.EXCH.64 URZ, [UR8+0x28], UR4 ;  /* 0x00002804083f75b2 */ /* 0x0000220008000100 */
[----:B------:R0:W0:Y:S01]  /*02e0*/  SYNCS.EXCH.64 URZ, [UR8+0x58], UR6 ;  /* 0x00005806083f75b2 */ /* 0x0000220008000100 */
[----:B------:R-:W-:Y:S01]  /*02f0*/  NOP ;  /* 0x0000000000007918 */ /* 0x000fe20000000000 */
.L_x_2:
[----:B------:R-:W5:Y:S01]  /*0300*/  SHFL.IDX PT, R0, R0, RZ, 0x1f ;  /* 0x00001fff00007589 */ /* 0x000f6200000e0000 */
[----:B------:R-:W-:Y:S01]  /*0310*/  ELECT P0, URZ, PT ;  /* 0x00000000003f782f */ /* 0x000fe20003800000 */
[----:B------:R-:W1:Y:S01]  /*0320*/  LDC R2, c[0x0][0x65c] ;  /* 0x00019700ff027b82 */ /* 0x000e620000000800 */
[----:B------:R-:W-:Y:S01]  /*0330*/  SHF.R.S32.HI R7, RZ, 0x1f, R4 ;  /* 0x0000001fff077819 */ /* 0x000fe20000011404 */
[----:B------:R-:W2:Y:S01]  /*0340*/  S2R R5, SR_CTAID.Y ;  /* 0x0000000000057919 */ /* 0x000ea20000002600 */
[----:B0-----:R-:W-:Y:S01]  /*0350*/  UMOV UR4, 0x20 ;  /* 0x0000002000047882 */ /* 0x001fe20000000000 */
[----:B------:R-:W-:Y:S01]  /*0360*/  NOP ;  /* 0x0000000000007918 */ /* 0x000fe20000000000 */
[----:B------:R-:W-:Y:S01]  /*0370*/  LEA.HI R7, R7, R4, RZ, 0x2 ;  /* 0x0000000407077211 */ /* 0x000fe200078f10ff */
[----:B------:R-:W0:Y:S01]  /*0380*/  S2R R6, SR_CTAID.X ;  /* 0x0000000000067919 */ /* 0x000e220000002500 */
[----:B------:R-:W-:Y:S01]  /*0390*/  ISETP.NE.AND P2, PT, R10, RZ, PT ;  /* 0x000000ff0a00720c */ /* 0x000fe20003f45270 */
[----:B------:R-:W-:Y:S01]  /*03a0*/  NOP ;  /* 0x0000000000007918 */ /* 0x000fe20000000000 */
[----:B------:R-:W-:-:S02]  /*03b0*/  LOP3.LUT R7, R7, 0xfffffffc, RZ, 0xc0, !PT ;  /* 0xfffffffc07077812 */ /* 0x000fc400078ec0ff */
[----:B-----5:R-:W-:Y:S02]  /*03c0*/  ISETP.NE.OR P0, PT, R0, RZ, !P0 ;  /* 0x000000ff0000720c */ /* 0x020fe40004705670 */
[----:B-1----:R-:W-:-:S04]  /*03d0*/  ISETP.NE.AND P3, PT, R2, 0x1, PT ;  /* 0x000000010200780c */ /* 0x002fc80003f65270 */
[----:B------:R-:W-:Y:S01]  /*03e0*/  P2R R0, PR, RZ, 0x8 ;  /* 0x00000008ff007803 */ /* 0x000fe20000000000 */
[----:B------:R-:W-:Y:S01]  /*03f0*/  IMAD.IADD R0, R4, 0x1, -R7 ;  /* 0x0000000104007824 */ /* 0x000fe200078e0a07 */
[----:B------:R-:W-:Y:S01]  /*0400*/  LOP3.LUT R4, R3, 0x7f, RZ, 0xc0, !PT ;  /* 0x0000007f03047812 */ /* 0x000fe200078ec0ff */
[----:B------:R-:W-:-:S03]  /*0410*/  IMAD.MOV.U32 R7, RZ, RZ, RZ ;  /* 0x000000ffff077224 */ /* 0x000fc600078e00ff */
[----:B------:R-:W-:Y:S01]  /*0420*/  ISETP.NE.AND P1, PT, R0, 0x3, PT ;  /* 0x000000030000780c */ /* 0x000fe20003f25270 */
[----:B------:R-:W-:Y:S01]  /*0430*/  VOTEU.ALL UP0, P0 ;  /* 0x00000000003f7886 */ /* 0x000fe20000000000 */
[----:B------:R-:W-:Y:S01]  /*0440*/  VOTEU.ALL UP1, P0 ;  /* 0x00000000003f7886 */ /* 0x000fe20000020000 */
[----:B------:R-:W0:Y:S01]  /*0450*/  @P3 LDC R17, c[0x0][0x10] ;  /* 0x00000400ff113b82 */ /* 0x000e220000000800 */
[----:B--2---:R-:W-:Y:S02]  /*0460*/  @P3 IMAD.MOV.U32 R8, RZ, RZ, R5 ;  /* 0x000000ffff083224 */ /* 0x004fe400078e0005 */
[----:B------:R-:W-:Y:S01]  /*0470*/  @!UP0 UMOV UR6, 0x400 ;  /* 0x0000040000068882 */ /* 0x000fe20000000000 */
[----:B------:R-:W-:-:S04]  /*0480*/  @!UP0 UIADD3 UR4, -UR4, 0x100000, URZ ;  /* 0x0010000004048890 */ /* 0x000fc8000fffe13f */
[----:B------:R-:W-:Y:S02]  /*0490*/  @!UP0 USHF.L.U32 UR5, UR4, 0xb, URZ ;  /* 0x0000000b04058899 */ /* 0x000fe4000800063f */
[----:B------:R-:W-:Y:S01]  /*04a0*/  @!UP0 USHF.L.U32 UR4, UR4, 0x1, URZ ;  /* 0x0000000104048899 */ /* 0x000fe2000800063f */
[----:B------:R-:W-:Y:S01]  /*04b0*/  @P3 IMAD.MOV.U32 R9, RZ, RZ, RZ ;  /* 0x000000ffff093224 */ /* 0x000fe200078e00ff */
[----:B------:R-:W1:Y:S08]  /*04c0*/  @!UP0 S2UR UR7, SR_CgaCtaId ;  /* 0x00000000000789c3 */ /* 0x000e700000008800 */
[----:B------:R-:W2:Y:S01]  /*04d0*/  @!P3 LDC R11, c[0x0][0xc] ;  /* 0x00000300ff0bbb82 */ /* 0x000ea20000000800 */
[----:B0-----:R-:W-:Y:S01]  /*04e0*/  @P3 IMAD.WIDE.U32 R16, R6, R17, R8 ;  /* 0x0000001106103225 */ /* 0x001fe200078e0008 */
[----:B-1----:R-:W-:Y:S01]  /*04f0*/  @!UP0 ULEA UR8, UR7, UR6, 0x18 ;  /* 0x0000000607088291 */ /* 0x002fe2000f8ec03f */
[----:B------:R-:W-:-:S02]  /*0500*/  VOTEU.ALL UP0, P0 ;  /* 0x00000000003f7886 */ /* 0x000fc40000000000 */
[----:B------:R-:W-:Y:S01]  /*0510*/  ULDC UR6, c[0x0][0xc] ;  /* 0x0000030000067ab9 */ /* 0x000fe20000000800 */
[----:B------:R-:W-:Y:S01]  /*0520*/  ULDC UR7, c[0x0][0x10] ;  /* 0x0000040000077ab9 */ /* 0x000fe20000000800 */
[----:B------:R-:W-:Y:S01]  /*0530*/  ISETP.EQ.OR P0, PT, R0, RZ, !P1 ;  /* 0x000000ff0000720c */ /* 0x000fe20004f02670 */
[----:B--2---:R-:W-:-:S03]  /*0540*/  @!P3 IMAD.WIDE.U32 R8, R11, R5, R6 ;  /* 0x000000050b08b225 */ /* 0x004fc600078e0006 */
[C---:B------:R-:W-:Y:S02]  /*0550*/  ISETP.EQ.AND P0, PT, R10.reuse, RZ, P0 ;  /* 0x000000ff0a00720c */ /* 0x040fe40000702270 */
[----:B------:R-:W-:Y:S01]  /*0560*/  IADD3 R10, R10, -0x1, RZ ;  /* 0xffffffff0a0a7810 */ /* 0x000fe20007ffe0ff */
[----:B------:R-:W0:Y:S02]  /*0570*/  FENCE.VIEW.ASYNC.S ;  /* 0x00000000000073c6 */ /* 0x000e240000000000 */
[----:B0-----:R-:W3:Y:S01]  /*0580*/  @!UP0 SYNCS.EXCH.64 URZ, [UR8+0x70], UR4 ;  /* 0x00007004083f85b2 */ /* 0x001ee20008000100 */
[----:B------:R-:W-:Y:S01]  /*0590*/  @P3 IMAD.MOV.U32 R11, RZ, RZ, RZ ;  /* 0x000000ffff0b3224 */ /* 0x000fe200078e00ff */
[----:B------:R-:W-:Y:S01]  /*05a0*/  SEL R18, RZ, 0x1, !P0 ;  /* 0x00000001ff127807 */ /* 0x000fe20004000000 */
[----:B------:R-:W-:Y:S01]  /*05b0*/  @!P3 IMAD.MOV.U32 R16, RZ, RZ, R8 ;  /* 0x000000ffff10b224 */ /* 0x000fe200078e0008 */
[----:B------:R-:W-:Y:S01]  /*05c0*/  ISETP.GE.U32.AND P1, PT, R10, 0x2, PT ;  /* 0x000000020a00780c */ /* 0x000fe20003f26070 */
[----:B------:R-:W-:-:S02]  /*05d0*/  @P3 IMAD.IADD R17, R17, 0x1, R11 ;  /* 0x0000000111113824 */ /* 0x000fc400078e020b */
[----:B------:R-:W-:Y:S01]  /*05e0*/  @!P3 IMAD.MOV.U32 R17, RZ, RZ, R9 ;  /* 0x000000ffff11b224 */ /* 0x000fe200078e0009 */
[----:B------:R-:W-:Y:S01]  /*05f0*/  SEL R18, R18, 0x2, P1 ;  /* 0x0000000212127807 */ /* 0x000fe20000800000 */
[----:B------:R0:W3:Y:S01]  /*0600*/  @!UP1 SYNCS.EXCH.64 URZ, [UR8+0x78], UR4 ;  /* 0x00007804083f95b2 */ /* 0x0000e20008000100 */
[----:B------:R-:W-:Y:S01]  /*0610*/  NOP ;  /* 0x0000000000007918 */ /* 0x000fe20000000000 */
[----:B0-----:R-:W-:-:S03]  /*0620*/  UIMAD.WIDE.U32 UR4, UR6, UR7, URZ ;  /* 0x00000007060472a5 */ /* 0x001fc6000f8e003f */
[----:B------:R-:W-:Y:S02]  /*0630*/  ULDC UR6, c[0x0][0x14] ;  /* 0x0000050000067ab9 */ /* 0x000fe40000000800 */
[----:B------:R-:W-:Y:S02]  /*0640*/  UIMAD.WIDE.U32 UR36, UR4, UR6, URZ ;  /* 0x00000006042472a5 */ /* 0x000fe4000f8e003f */
[----:B------:R-:W-:-:S04]  /*0650*/  UIMAD UR42, UR5, UR6, URZ ;  /* 0x00000006052a72a4 */ /* 0x000fc8000f8e023f */
[----:B------:R-:W-:Y:S01]  /*0660*/  UIADD3 UR42, UR37, UR42, URZ ;  /* 0x0000002a252a7290 */ /* 0x000fe2000fffe03f */
[----:B---34-:R-:W-:Y:S06]  /*0670*/  BAR.SYNC.DEFER_BLOCKING 0x0 ;  /* 0x0000000000007b1d */ /* 0x018fec0000010000 */
[----:B------:R-:W-:Y:S05]  /*0680*/  @!P2 BRA `(.L_x_3) ;  /* 0x0000008800d8a947 */ /* 0x000fea0003800000 */
[----:B------:R-:W-:-:S13]  /*0690*/  ISETP.GT.U32.AND P0, PT, R10, 0x1, PT ;  /* 0x000000010a00780c */ /* 0x000fda0003f04070 */
[----:B------:R-:W-:Y:S05]  /*06a0*/  @P0 EXIT ;  /* 0x000000000000094d */ /* 0x000fea0003800000 */
[----:B------:R-:W-:Y:S01]  /*06b0*/  ULDC.64 UR4, c[0x0][0x650] ;  /* 0x0001940000047ab9 */ /* 0x000fe20000000a00 */
[----:B------:R-:W-:Y:S01]  /*06c0*/  PRMT R0, RZ, 0x7610, R0 ;  /* 0x00007610ff007816 */ /* 0x000fe20000000000 */
[----:B------:R-:W-:Y:S01]  /*06d0*/  IMAD.MOV.U32 R133, RZ, RZ, -0x1 ;  /* 0xffffffffff857424 */ /* 0x000fe200078e00ff */
[----:B------:R-:W-:Y:S01]  /*06e0*/  ISETP.GE.U32.AND P0, PT, R16, UR4, PT ;  /* 0x0000000410007c0c */ /* 0x000fe2000bf06070 */
[----:B------:R-:W-:Y:S01]  /*06f0*/  IMAD.MOV.U32 R132, RZ, RZ, -0x1 ;  /* 0xffffffffff847424 */ /* 0x000fe200078e00ff */
[----:B------:R-:W-:Y:S02]  /*0700*/  MOV R19, 0xffffffff ;  /* 0xffffffff00137802 */ /* 0x000fe40000000f00 */
[----:B------:R-:W-:-:S13]  /*0710*/  ISETP.GE.U32.AND.EX P0, PT, R17, UR5, PT, P0 ;  /* 0x0000000511007c0c */ /* 0x000fda000bf06100 */
[----:B------:R-:W-:Y:S05]  /*0720*/  @P0 BRA `(.L_x_4) ;  /* 0x0000000400580947 */ /* 0x000fea0003800000 */
[----:B------:R-:W0:Y:S01]  /*0730*/  LDC.64 R20, c[0x0][0x628] ;  /* 0x00018a00ff147b82 */ /* 0x000e220000000a00 */
[----:B------:R-:W-:Y:S02]  /*0740*/  IMAD.MOV.U32 R8, RZ, RZ, R16 ;  /* 0x000000ffff087224 */ /* 0x000fe400078e0010 */
[----:B------:R-:W-:-:S05]  /*0750*/  IMAD.MOV.U32 R9, RZ, RZ, R17 ;  /* 0x000000ffff097224 */ /* 0x000fca00078e0011 */
[----:B------:R-:W1:Y:S08]  /*0760*/  LDC R0, c[0x0][0x630] ;  /* 0x00018c00ff007b82 */ /* 0x000e700000000800 */
[----:B------:R-:W2:Y:S01]  /*0770*/  LDC.64 R22, c[0x0][0x620] ;  /* 0x00018800ff167b82 */ /* 0x000ea20000000a00 */
[----:B0-----:R-:W-:-:S04]  /*0780*/  ISETP.NE.U32.AND P0, PT, R20, RZ, PT ;  /* 0x000000ff1400720c */ /* 0x001fc80003f05070 */
[----:B------:R-:W-:-:S13]  /*0790*/  ISETP.NE.AND.EX P0, PT, R21, RZ, PT, P0 ;  /* 0x000000ff1500720c */ /* 0x000fda0003f05300 */
[----:B-12---:R-:W-:Y:S05]  /*07a0*/  @!P0 BRA `(.L_x_5) ;  /* 0x0000000000288947 */ /* 0x006fea0003800000 */
[----:B------:R-:W0:Y:S02]  /*07b0*/  LDC R13, c[0x0][0x634] ;  /* 0x00018d00ff0d7b82 */ /* 0x000e240000000800 */
[----:B0-----:R-:W-:-:S05]  /*07c0*/  IADD3 R13, P0, R16, R13, RZ ;  /* 0x0000000d100d7210 */ /* 0x001fca0007f1e0ff */
[----:B------:R-:W-:-:S04]  /*07d0*/  IMAD.X R15, RZ, RZ, R17, P0 ;  /* 0x000000ffff0f7224 */ /* 0x000fc800000e0611 */
[----:B------:R-:W-:-:S04]  /*07e0*/  IMAD.WIDE.U32 R8, R15, R20, RZ ;  /* 0x000000140f087225 */ /* 0x000fc800078e00ff */
[----:B------:R-:W-:-:S04]  /*07f0*/  IMAD.WIDE.U32 R10, P0, R13, R21, R8 ;  /* 0x000000150d0a7225 */ /* 0x000fc80007800008 */
[----:B------:R-:W-:-:S04]  /*0800*/  IMAD.WIDE.U32 R8, R13, R20, RZ ;  /* 0x000000140d087225 */ /* 0x000fc800078e00ff */
[----:B------:R-:W-:Y:S01]  /*0810*/  IMAD.X R13, RZ, RZ, RZ, P0 ;  /* 0x000000ffff0d7224 */ /* 0x000fe200000e06ff */
[----:B------:R-:W-:Y:S01]  /*0820*/  IADD3 RZ, P0, R9, R10, RZ ;  /* 0x0000000a09ff7210 */ /* 0x000fe20007f1e0ff */
[----:B------:R-:W-:-:S04]  /*0830*/  IMAD.MOV.U32 R12, RZ, RZ, R11 ;  /* 0x000000ffff0c7224 */ /* 0x000fc800078e000b */
[----:B------:R-:W-:-:S08]  /*0840*/  IMAD.WIDE.U32.X R8, R15, R21, R12, P0 ;  /* 0x000000150f087225 */ /* 0x000fd000000e040c */
.L_x_5:
[-CC-:B------:R-:W-:Y:S01]  /*0850*/  SHF.R.U64 R25, R8, R0.reuse, R9.reuse ;  /* 0x0000000008197219 */ /* 0x180fe20000001209 */
[----:B------:R-:W0:Y:S01]  /*0860*/  LDC R12, c[0x0][0x618] ;  /* 0x00018600ff0c7b82 */ /* 0x000e220000000800 */
[----:B------:R-:W-:Y:S01]  /*0870*/  SHF.R.U32.HI R7, RZ, R0, R9 ;  /* 0x00000000ff077219 */ /* 0x000fe20000011609 */
[----:B------:R-:W-:Y:S01]  /*0880*/  ULDC UR4, c[0x0][0x150] ;  /* 0x0000540000047ab9 */ /* 0x000fe20000000800 */
[----:B------:R-:W-:Y:S02]  /*0890*/  IADD3 R11, P0, RZ, -R25, RZ ;  /* 0x80000019ff0b7210 */ /* 0x000fe40007f1e0ff */
[----:B------:R-:W-:Y:S02]  /*08a0*/  I2FP.F32.U32 R0, R6 ;  /* 0x0000000600007245 */ /* 0x000fe40000201000 */
[----:B------:R-:W-:Y:S01]  /*08b0*/  IADD3.X R13, RZ, ~R7, RZ, P0, !PT ;  /* 0x80000007ff0d7210 */ /* 0x000fe200007fe4ff */
[----:B------:R-:W1:Y:S01]  /*08c0*/  LDC.64 R30, c[0x0][0x640] ;  /* 0x00019000ff1e7b82 */ /* 0x000e620000000a00 */
[----:B------:R-:W-:-:S04]  /*08d0*/  IMAD.WIDE.U32 R8, R11, R22, R16 ;  /* 0x000000160b087225 */ /* 0x000fc800078e0010 */
[----:B------:R-:W-:Y:S01]  /*08e0*/  FMUL R0, R0, UR4 ;  /* 0x0000000400007c20 */ /* 0x000fe20008400000 */
[----:B------:R-:W-:Y:S01]  /*08f0*/  ULDC UR4, c[0x0][0x154] ;  /* 0x0000550000047ab9 */ /* 0x000fe20000000800 */
[----:B------:R-:W-:Y:S01]  /*0900*/  IMAD R10, R13, R22, RZ ;  /* 0x000000160d0a7224 */ /* 0x000fe200078e02ff */
[----:B------:R-:W2:Y:S03]  /*0910*/  LDC R7, c[0x0][0x144] ;  /* 0x00005100ff077b82 */ /* 0x000ea60000000800 */
[----:B------:R-:W-:Y:S01]  /*0920*/  IMAD R11, R11, R23, R10 ;  /* 0x000000170b0b7224 */ /* 0x000fe200078e020a */
[----:B------:R-:W3:Y:S03]  /*0930*/  F2I.U32.TRUNC.NTZ R0, R0 ;  /* 0x0000000000007305 */ /* 0x000ee6000020f000 */
[----:B------:R-:W-:-:S02]  /*0940*/  IMAD.IADD R9, R9, 0x1, R11 ;  /* 0x0000000109097824 */ /* 0x000fc400078e020b */
[----:B------:R-:W-:Y:S01]  /*0950*/  IMAD.MOV.U32 R11, RZ, RZ, -0x1 ;  /* 0xffffffffff0b7424 */ /* 0x000fe200078e00ff */
[----:B------:R-:W4:Y:S02]  /*0960*/  LDC R24, c[0x0][0x608] ;  /* 0x00018200ff187b82 */ /* 0x000f240000000800 */
[-CC-:B0-----:R-:W-:Y:S02]  /*0970*/  SHF.R.U64 R22, R8, R12.reuse, R9.reuse ;  /* 0x0000000c08167219 */ /* 0x181fe40000001209 */
[----:B------:R-:W-:Y:S02]  /*0980*/  I2FP.F32.U32 R8, R5 ;  /* 0x0000000500087245 */ /* 0x000fe40000201000 */
[----:B------:R-:W-:Y:S02]  /*0990*/  SHF.R.U32.HI R9, RZ, R12, R9 ;  /* 0x0000000cff097219 */ /* 0x000fe40000011609 */
[----:B------:R-:W0:Y:S01]  /*09a0*/  LDC R28, c[0x0][0x658] ;  /* 0x00019600ff1c7b82 */ /* 0x000e220000000800 */
[----:B-1----:R-:W-:Y:S01]  /*09b0*/  ISETP.NE.U32.AND P0, PT, R30, RZ, PT ;  /* 0x000000ff1e00720c */ /* 0x002fe20003f05070 */
[----:B------:R-:W-:Y:S01]  /*09c0*/  FMUL R8, R8, UR4 ;  /* 0x0000000408087c20 */ /* 0x000fe20008400000 */
[----:B---3--:R-:W-:-:S02]  /*09d0*/  IMAD.MOV R10, RZ, RZ, -R0 ;  /* 0x000000ffff0a7224 */ /* 0x008fc400078e0a00 */
[----:B------:R-:W-:Y:S01]  /*09e0*/  ISETP.NE.AND.EX P0, PT, R31, RZ, PT, P0 ;  /* 0x000000ff1f00720c */ /* 0x000fe20003f05300 */
[----:B------:R1:W3:Y:S02]  /*09f0*/  F2I.U32.TRUNC.NTZ R15, R8 ;  /* 0x00000008000f7305 */ /* 0x0002e4000020f000 */
[----:B------:R-:W1:Y:S01]  /*0a00*/  LDC R20, c[0x0][0x148] ;  /* 0x00005200ff147b82 */ /* 0x000e620000000800 */
[----:B--2---:R-:W-:-:S07]  /*0a10*/  IMAD R0, R7, R10, R6 ;  /* 0x0000000a07007224 */ /* 0x004fce00078e0206 */
[----:B------:R-:W2:Y:S01]  /*0a20*/  LDC R26, c[0x0][0x600] ;  /* 0x00018000ff1a7b82 */ /* 0x000ea20000000800 */
[-CC-:B----4-:R-:W-:Y:S02]  /*0a30*/  SHF.R.U64 R32, R22, R24.reuse, R9.reuse ;  /* 0x0000001816207219 */ /* 0x190fe40000001209 */
[----:B------:R-:W-:Y:S01]  /*0a40*/  SHF.R.U32.HI R7, RZ, R24, R9 ;  /* 0x00000018ff077219 */ /* 0x000fe20000011609 */
[----:B------:R-:W-:-:S04]  /*0a50*/  IMAD.MOV.U32 R9, RZ, RZ, 0x1 ;  /* 0x00000001ff097424 */ /* 0x000fc800078e00ff */
[----:B------:R-:W4:Y:S01]  /*0a60*/  LDC R21, c[0x0][0x648] ;  /* 0x00019200ff157b82 */ /* 0x000f220000000800 */
[-C--:B0-----:R-:W-:Y:S02]  /*0a70*/  SHF.L.U32 R6, R11, R28.reuse, RZ ;  /* 0x0000001c0b067219 */ /* 0x081fe400000006ff */
[--C-:B------:R-:W-:Y:S02]  /*0a80*/  SHF.R.U64 R24, R32, R28, R7.reuse ;  /* 0x0000001c20187219 */ /* 0x100fe40000001207 */
[----:B------:R-:W-:Y:S02]  /*0a90*/  LOP3.LUT R13, RZ, R6, RZ, 0x33, !PT ;  /* 0x00000006ff0d7212 */ /* 0x000fe400078e33ff */
[-C--:B------:R-:W-:Y:S01]  /*0aa0*/  SHF.R.U32.HI R7, RZ, R28.reuse, R7 ;  /* 0x0000001cff077219 */ /* 0x080fe20000011607 */
[----:B------:R-:W0:Y:S01]  /*0ab0*/  LDC R23, c[0x0][0x638] ;  /* 0x00018e00ff177b82 */ /* 0x000e220000000800 */
[----:B------:R-:W-:Y:S02]  /*0ac0*/  SHF.L.U32 R12, R9, R28, RZ ;  /* 0x0000001c090c7219 */ /* 0x000fe400000006ff */
[----:B------:R-:W-:-:S05]  /*0ad0*/  MOV R6, R24 ;  /* 0x0000001800067202 */ /* 0x000fca0000000f00 */
[----:B------:R-:W0:Y:S01]  /*0ae0*/  LDC R133, c[0x0][0x610] ;  /* 0x00018400ff857b82 */ /* 0x000e220000000800 */
[----:B-1-3--:R-:W-:Y:S05]  /*0af0*/  @!P0 BRA `(.L_x_6) ;  /* 0x0000000000288947 */ /* 0x00afea0003800000 */
[----:B------:R-:W1:Y:S02]  /*0b00*/  LDC R11, c[0x0][0x64c] ;  /* 0x00019300ff0b7b82 */ /* 0x000e640000000800 */
[----:B-1----:R-:W-:-:S05]  /*0b10*/  IADD3 R11, P0, R24, R11, RZ ;  /* 0x0000000b180b7210 */ /* 0x002fca0007f1e0ff */
        /* <DEDUP_REMOVED lines=8> */
.L_x_6:
[----:B----4-:R-:W-:Y:S01]  /*0ba0*/  SHF.R.U64 R6, R6, R21, R7 ;  /* 0x0000001506067219 */ /* 0x010fe20000001207 */
[----:B------:R-:W-:Y:S01]  /*0bb0*/  IMAD.MOV R15, RZ, RZ, -R15 ;  /* 0x000000ffff0f7224 */ /* 0x000fe200078e0a0f */
[----:B------:R-:W-:Y:S01]  /*0bc0*/  LOP3.LUT R13, R32, R13, RZ, 0xc0, !PT ;  /* 0x0000000d200d7212 */ /* 0x000fe200078ec0ff */
[----:B------:R-:W-:Y:S01]  /*0bd0*/  IMAD.MOV.U32 R19, RZ, RZ, R25 ;  /* 0x000000ffff137224 */ /* 0x000fe200078e0019 */
[----:B--2---:R-:W-:Y:S01]  /*0be0*/  IADD3 R7, R26, -0x1, RZ ;  /* 0xffffffff1a077810 */ /* 0x004fe20007ffe0ff */
[----:B------:R-:W-:Y:S02]  /*0bf0*/  IMAD.MOV R8, RZ, RZ, -R6 ;  /* 0x000000ffff087224 */ /* 0x000fe400078e0a06 */
[----:B------:R-:W-:Y:S01]  /*0c00*/  IMAD R13, R12, R6, R13 ;  /* 0x000000060c0d7224 */ /* 0x000fe200078e020d */
[----:B------:R-:W-:Y:S01]  /*0c10*/  LOP3.LUT R6, R22, R7, RZ, 0xc0, !PT ;  /* 0x0000000716067212 */ /* 0x000fe200078ec0ff */
[----:B------:R-:W-:Y:S02]  /*0c20*/  @P3 IMAD R0, R20, R15, R5 ;  /* 0x0000000f14003224 */ /* 0x000fe400078e0205 */
[----:B0-----:R-:W-:-:S02]  /*0c30*/  IMAD R5, R8, R23, R24 ;  /* 0x0000001708057224 */ /* 0x001fc400078e0218 */
[----:B------:R-:W-:Y:S02]  /*0c40*/  IMAD R133, R13, R133, R0 ;  /* 0x000000850d857224 */ /* 0x000fe400078e0200 */
[----:B------:R-:W-:Y:S02]  /*0c50*/  IMAD R6, R5, R26, R6 ;  /* 0x0000001a05067224 */ /* 0x000fe400078e0206 */
[----:B------:R-:W-:-:S03]  /*0c60*/  IMAD.MOV.U32 R0, RZ, RZ, 0x1 ;  /* 0x00000001ff007424 */ /* 0x000fc600078e00ff */
[----:B------:R-:W-:Y:S02]  /*0c70*/  SEL R132, R6, R133, !P3 ;  /* 0x0000008506847207 */ /* 0x000fe40005800000 */
[----:B------:R-:W-:-:S07]  /*0c80*/  SEL R133, R133, R6, !P3 ;  /* 0x0000000685857207 */ /* 0x000fce0005800000 */
.L_x_4:
[----:B------:R-:W-:-:S08]  /*0c90*/  NOP ;  /* 0x0000000000007918 */ /* 0x000fd00000000000 */
[----:B------:R-:W0:Y:S02]  /*0ca0*/  USETMAXREG.TRY_ALLOC.CTAPOOL UP0, 0xe8 ;  /* 0x000000e8000079c8 */ /* 0x000e240008000600 */
[----:B0-----:R-:W-:-:S13]  /*0cb0*/  PLOP3.LUT P0, PT, PT, PT, UP0, 0x80, 0x0 ;  /* 0x000000000000781c */ /* 0x001fda0003f0f008 */
[----:B------:R-:W-:Y:S05]  /*0cc0*/  @!P0 BRA `(.L_x_4) ;  /* 0xfffffffc00f08947 */ /* 0x000fea000383ffff */
[----:B------:R-:W-:Y:S01]  /*0cd0*/  ULDC.64 UR4, c[0x0][0x598] ;  /* 0x0001660000047ab9 */ /* 0x000fe20000000a00 */
[----:B------:R-:W-:Y:S01]  /*0ce0*/  ULDC.64 UR38, c[0x0][0x208] ;  /* 0x0000820000267ab9 */ /* 0x000fe20000000a00 */
[----:B------:R-:W-:-:S04]  /*0cf0*/  ISETP.NE.U32.AND P0, PT, RZ, UR4, PT ;  /* 0x00000004ff007c0c */ /* 0x000fc8000bf05070 */
[----:B------:R-:W-:-:S13]  /*0d00*/  ISETP.NE.AND.EX P0, PT, RZ, UR5, PT, P0 ;  /* 0x00000005ff007c0c */ /* 0x000fda000bf05300 */
[----:B------:R-:W-:Y:S05]  /*0d10*/  @!P0 BRA `(.L_x_7) ;  /* 0x00000000001c8947 */ /* 0x000fea0003800000 */
[----:B------:R-:W0:Y:S02]  /*0d20*/  LDC.64 R6, c[0x0][0x598] ;  /* 0x00016600ff067b82 */ /* 0x000e240000000a00 */
[----:B0-----:R-:W2:Y:S02]  /*0d30*/  LDG.E.64 R6, desc[UR38][R6.64] ;  /* 0x0000002606067981 */ /* 0x001ea4000c1e1b00 */
[----:B--2---:R-:W-:-:S04]  /*0d40*/  ISETP.NE.U32.AND P0, PT, R6, RZ, PT ;  /* 0x000000ff0600720c */ /* 0x004fc80003f05070 */
[----:B------:R-:W-:-:S13]  /*0d50*/  ISETP.NE.AND.EX P0, PT, R7, RZ, PT, P0 ;  /* 0x000000ff0700720c */ /* 0x000fda0003f05300 */
[----:B------:R-:W-:Y:S05]  /*0d60*/  @!P0 BRA `(.L_x_7) ;  /* 0x0000000000088947 */ /* 0x000fea0003800000 */
[----:B------:R0:W5:Y:S01]  /*0d70*/  LD.E R120, desc[UR38][R6.64] ;  /* 0x0000002606787980 */ /* 0x000162000c101900 */
[----:B------:R-:W-:Y:S05]  /*0d80*/  BRA `(.L_x_8) ;  /* 0x0000000000247947 */ /* 0x000fea0003800000 */
.L_x_7:
[----:B------:R-:W-:Y:S02]  /*0d90*/  ULDC.64 UR4, c[0x0][0x588] ;  /* 0x0001620000047ab9 */ /* 0x000fe40000000a00 */
[----:B------:R-:W-:-:S04]  /*0da0*/  ISETP.NE.U32.AND P0, PT, RZ, UR4, PT ;  /* 0x00000004ff007c0c */ /* 0x000fc8000bf05070 */
[----:B------:R-:W-:-:S13]  /*0db0*/  ISETP.NE.AND.EX P0, PT, RZ, UR5, PT, P0 ;  /* 0x00000005ff007c0c */ /* 0x000fda000bf05300 */
[----:B------:R-:W-:Y:S05]  /*0dc0*/  @!P0 BRA `(.L_x_9) ;  /* 0x00000000000c8947 */ /* 0x000fea0003800000 */
[----:B------:R-:W0:Y:S02]  /*0dd0*/  LDC.64 R120, c[0x0][0x588] ;  /* 0x00016200ff787b82 */ /* 0x000e240000000a00 */
[----:B0-----:R1:W5:Y:S01]  /*0de0*/  LDG.E R120, desc[UR38][R120.64] ;  /* 0x0000002678787981 */ /* 0x001362000c1e1900 */
[----:B------:R-:W-:Y:S05]  /*0df0*/  BRA `(.L_x_8) ;  /* 0x0000000000087947 */ /* 0x000fea0003800000 */
.L_x_9:
[----:B------:R-:W-:Y:S02]  /*0e00*/  ULDC UR4, c[0x0][0x580] ;  /* 0x0001600000047ab9 */ /* 0x000fe40000000800 */
[----:B------:R-:W-:-:S07]  /*0e10*/  IMAD.U32 R120, RZ, RZ, UR4 ;  /* 0x00000004ff787e24 */ /* 0x000fce000f8e00ff */
.L_x_8:
[----:B------:R-:W-:Y:S02]  /*0e20*/  ULDC.64 UR4, c[0x0][0x5a0] ;  /* 0x0001680000047ab9 */ /* 0x000fe40000000a00 */
[----:B------:R-:W-:-:S04]  /*0e30*/  ISETP.NE.U32.AND P0, PT, RZ, UR4, PT ;  /* 0x00000004ff007c0c */ /* 0x000fc8000bf05070 */
[----:B------:R-:W-:-:S13]  /*0e40*/  ISETP.NE.AND.EX P0, PT, RZ, UR5, PT, P0 ;  /* 0x00000005ff007c0c */ /* 0x000fda000bf05300 */
[----:B------:R-:W-:Y:S05]  /*0e50*/  @!P0 BRA `(.L_x_10) ;  /* 0x00000000001c8947 */ /* 0x000fea0003800000 */
[----:B0-----:R-:W0:Y:S02]  /*0e60*/  LDC.64 R6, c[0x0][0x5a0] ;  /* 0x00016800ff067b82 */ /* 0x001e240000000a00 */
[----:B0-----:R-:W2:Y:S02]  /*0e70*/  LDG.E.64 R6, desc[UR38][R6.64] ;  /* 0x0000002606067981 */ /* 0x001ea4000c1e1b00 */
[----:B--2---:R-:W-:-:S04]  /*0e80*/  ISETP.NE.U32.AND P0, PT, R6, RZ, PT ;  /* 0x000000ff0600720c */ /* 0x004fc80003f05070 */
[----:B------:R-:W-:-:S13]  /*0e90*/  ISETP.NE.AND.EX P0, PT, R7, RZ, PT, P0 ;  /* 0x000000ff0700720c */ /* 0x000fda0003f05300 */
[----:B------:R-:W-:Y:S05]  /*0ea0*/  @!P0 BRA `(.L_x_10) ;  /* 0x0000000000088947 */ /* 0x000fea0003800000 */
[----:B-1----:R0:W5:Y:S01]  /*0eb0*/  LD.E R121, desc[UR38][R6.64] ;  /* 0x0000002606797980 */ /* 0x002162000c101900 */
[----:B------:R-:W-:Y:S05]  /*0ec0*/  BRA `(.L_x_11) ;  /* 0x0000000000247947 */ /* 0x000fea0003800000 */
.L_x_10:
[----:B------:R-:W-:Y:S02]  /*0ed0*/  ULDC.64 UR4, c[0x0][0x590] ;  /* 0x0001640000047ab9 */ /* 0x000fe40000000a00 */
[----:B------:R-:W-:-:S04]  /*0ee0*/  ISETP.NE.U32.AND P0, PT, RZ, UR4, PT ;  /* 0x00000004ff007c0c */ /* 0x000fc8000bf05070 */
[----:B------:R-:W-:-:S13]  /*0ef0*/  ISETP.NE.AND.EX P0, PT, RZ, UR5, PT, P0 ;  /* 0x00000005ff007c0c */ /* 0x000fda000bf05300 */
[----:B------:R-:W-:Y:S05]  /*0f00*/  @!P0 BRA `(.L_x_12) ;  /* 0x00000000000c8947 */ /* 0x000fea0003800000 */
[----:B0-----:R-:W1:Y:S02]  /*0f10*/  LDC.64 R6, c[0x0][0x590] ;  /* 0x00016400ff067b82 */ /* 0x001e640000000a00 */
[----:B-1----:R1:W5:Y:S01]  /*0f20*/  LDG.E R121, desc[UR38][R6.64] ;  /* 0x0000002606797981 */ /* 0x002362000c1e1900 */
[----:B------:R-:W-:Y:S05]  /*0f30*/  BRA `(.L_x_11) ;  /* 0x0000000000087947 */ /* 0x000fea0003800000 */
.L_x_12:
[----:B------:R-:W-:Y:S02]  /*0f40*/  ULDC UR4, c[0x0][0x584] ;  /* 0x0001610000047ab9 */ /* 0x000fe40000000800 */
[----:B-1----:R-:W-:-:S07]  /*0f50*/  MOV R121, UR4 ;  /* 0x0000000400797c02 */ /* 0x002fce0008000f00 */
.L_x_11:
[----:B------:R-:W-:-:S13]  /*0f60*/  LOP3.LUT P0, RZ, R0, 0xff, RZ, 0xc0, !PT ;  /* 0x000000ff00ff7812 */ /* 0x000fda000780c0ff */
[----:B------:R-:W-:Y:S05]  /*0f70*/  @!P0 EXIT ;  /* 0x000000000000894d */ /* 0x000fea0003800000 */
[----:B------:R-:W2:Y:S01]  /*0f80*/  LDC R123, c[0x0][0x658] ;  /* 0x00019600ff7b7b82 */ /* 0x000ea20000000800 */
[----:B------:R-:W-:Y:S01]  /*0f90*/  ULDC.64 UR6, c[0x0][0x288] ;  /* 0x0000a20000067ab9 */ /* 0x000fe20000000a00 */
[----:B------:R-:W-:Y:S01]  /*0fa0*/  LOP3.LUT R14, R14, 0x1, RZ, 0xc0, !PT ;  /* 0x000000010e0e7812 */ /* 0x000fe200078ec0ff */
[----:B------:R-:W-:Y:S01]  /*0fb0*/  UIADD3 UR4, UR7, 0x3f, URZ ;  /* 0x0000003f07047890 */ /* 0x000fe2000fffe03f */
[----:B------:R-:W-:Y:S01]  /*0fc0*/  SHF.R.U32.HI R0, RZ, 0x2, R3 ;  /* 0x00000002ff007819 */ /* 0x000fe20000011603 */
[----:B------:R-:W-:Y:S01]  /*0fd0*/  IMAD.U32 R5, RZ, RZ, UR6 ;  /* 0x00000006ff057e24 */ /* 0x000fe2000f8e00ff */
[----:B------:R-:W-:Y:S01]  /*0fe0*/  SHF.R.U32.HI R4, RZ, 0x1, R4 ;  /* 0x00000001ff047819 */ /* 0x000fe20000011604 */
[----:B------:R-:W-:Y:S01]  /*0ff0*/  USHF.R.S32.HI UR5, URZ, 0x1f, UR4 ;  /* 0x0000001f3f057899 */ /* 0x000fe20008011404 */
[----:B------:R-:W3:Y:S01]  /*1000*/  LDC.64 R126, c[0x0][0x5c8] ;  /* 0x00017200ff7e7b82 */ /* 0x000ee20000000a00 */
[----:B------:R-:W-:Y:S01]  /*1010*/  LOP3.LUT R122, R3, 0x3, RZ, 0xc0, !PT ;  /* 0x00000003037a7812 */ /* 0x000fe200078ec0ff */
[----:B01----:R-:W-:Y:S01]  /*1020*/  IMAD.SHL.U32 R7, R14, 0x40, RZ ;  /* 0x000000400e077824 */ /* 0x003fe200078e00ff */
[----:B------:R-:W-:Y:S01]  /*1030*/  LOP3.LUT R0, R0, 0x7, RZ, 0xc0, !PT ;  /* 0x0000000700007812 */ /* 0x000fe200078ec0ff */
[----:B------:R-:W-:Y:S01]  /*1040*/  ULEA.HI UR5, UR5, UR4, URZ, 0x6 ;  /* 0x0000000405057291 */ /* 0x000fe2000f8f303f */
[----:B------:R-:W-:Y:S01]  /*1050*/  LOP3.LUT R23, R4, 0x30, RZ, 0xc0, !PT ;  /* 0x0000003004177812 */ /* 0x000fe200078ec0ff */
[----:B------:R-:W-:Y:S01]  /*1060*/  IMAD R122, R122, -0x2, R5 ;  /* 0xfffffffe7a7a7824 */ /* 0x000fe200078e0205 */
[--C-:B------:R-:W-:Y:S01]  /*1070*/  LOP3.LUT R22, R7, 0x40, R0.reuse, 0xe2, !PT ;  /* 0x0000004007167812 */ /* 0x100fe200078ee200 */
[----:B------:R-:W-:Y:S01]  /*1080*/  USHF.R.S32.HI UR43, URZ, 0x6, UR5 ;  /* 0x000000063f2b7899 */ /* 0x000fe20008011405 */
[----:B------:R-:W-:Y:S01]  /*1090*/  IADD3 R5, RZ, -R23, -R0 ;  /* 0x80000017ff057210 */ /* 0x000fe20007ffe800 */
[----:B------:R-:W-:Y:S01]  /*10a0*/  IMAD.MOV.U32 R0, RZ, RZ, -0x1 ;  /* 0xffffffffff007424 */ /* 0x000fe200078e00ff */
[C---:B------:R-:W-:Y:S01]  /*10b0*/  LOP3.LUT R129, R3.reuse, 0x80, RZ, 0xc0, !PT ;  /* 0x0000008003817812 */ /* 0x040fe200078ec0ff */
[----:B------:R-:W-:Y:S01]  /*10c0*/  IMAD.MOV.U32 R4, RZ, RZ, 0x1 ;  /* 0x00000001ff047424 */ /* 0x000fe200078e00ff */
[----:B------:R-:W-:Y:S01]  /*10d0*/  UISETP.LT.AND UP0, UPT, UR43, 0x1, UPT ;  /* 0x000000012b00788c */ /* 0x000fe2000bf01270 */
[----:B------:R-:W-:Y:S01]  /*10e0*/  IMAD R5, R14, -0x40, R5 ;  /* 0xffffffc00e057824 */ /* 0x000fe200078e0205 */
[----:B------:R-:W-:Y:S01]  /*10f0*/  ULDC UR4, c[0x0][0x284] ;  /* 0x0000a10000047ab9 */ /* 0x000fe20000000800 */
[----:B--2---:R-:W-:Y:S01]  /*1100*/  SHF.L.U32 R0, R0, R123, RZ ;  /* 0x0000007b00007219 */ /* 0x004fe200000006ff */
[----:B------:R-:W-:Y:S01]  /*1110*/  USEL UR44, UR43, 0x1, UP0 ;  /* 0x000000012b2c7887 */ /* 0x000fe20008000000 */
[----:B------:R-:W-:Y:S01]  /*1120*/  LOP3.LUT R22, R22, R23, RZ, 0xfc, !PT ;  /* 0x0000001716167212 */ /* 0x000fe200078efcff */
[----:B------:R-:W-:Y:S01]  /*1130*/  IMAD.SHL.U32 R128, R3, 0x2, RZ ;  /* 0x0000000203807824 */ /* 0x000fe200078e00ff */
[----:B------:R-:W-:Y:S01]  /*1140*/  SHF.L.U32 R123, R4, R123, RZ ;  /* 0x0000007b047b7219 */ /* 0x000fe200000006ff */
[----:B------:R-:W-:Y:S01]  /*1150*/  VIADD R131, R5, UR4 ;  /* 0x0000000405837c36 */ /* 0x000fe20008000000 */
[----:B------:R-:W-:Y:S01]  /*1160*/  LOP3.LUT R146, R18, 0x1, RZ, 0xfc, !PT ;  /* 0x0000000112927812 */ /* 0x000fe200078efcff */
[----:B------:R-:W-:Y:S01]  /*1170*/  IMAD.MOV.U32 R23, RZ, RZ, RZ ;  /* 0x000000ffff177224 */ /* 0x000fe200078e00ff */
[C-C-:B---3--:R-:W-:Y:S01]  /*1180*/  SHF.L.U64.HI R124, R126.reuse, 0x7, R127.reuse ;  /* 0x000000077e7c7819 */ /* 0x148fe2000001027f */
[----:B------:R-:W-:Y:S01]  /*1190*/  UIADD3 UR44, UR43, -UR44, URZ ;  /* 0x8000002c2b2c7290 */ /* 0x000fe2000fffe03f */
[C---:B------:R-:W-:Y:S01]  /*11a0*/  SHF.L.U64.HI R125, R126.reuse, 0x3, R127 ;  /* 0x000000037e7d7819 */ /* 0x040fe2000001027f */
[----:B------:R-:W-:Y:S01]  /*11b0*/  UMOV UR40, URZ ;  /* 0x0000003f00287c82 */ /* 0x000fe20008000000 */
[C---:B------:R-:W-:Y:S01]  /*11c0*/  SHF.L.U32 R127, R126.reuse, 0x7, RZ ;  /* 0x000000077e7f7819 */ /* 0x040fe200000006ff */
[----:B------:R-:W-:Y:S01]  /*11d0*/  IMAD.SHL.U32 R126, R126, 0x8, RZ ;  /* 0x000000087e7e7824 */ /* 0x000fe200078e00ff */
[----:B------:R-:W-:Y:S01]  /*11e0*/  SHF.R.U32.HI R129, RZ, 0x7, R129 ;  /* 0x00000007ff817819 */ /* 0x000fe20000011681 */
[----:B------:R-:W-:Y:S01]  /*11f0*/  UMOV UR41, URZ ;  /* 0x0000003f00297c82 */ /* 0x000fe20008000000 */
[----:B------:R-:W-:-:S07]  /*1200*/  LOP3.LUT R130, RZ, R0, RZ, 0x33, !PT ;  /* 0x00000000ff827212 */ /* 0x000fce00078e33ff */
.L_x_222:
[----:B0-----:R-:W0:Y:S01]  /*1210*/  SHFL.IDX PT, R0, R129, RZ, 0x1f ;  /* 0x00001fff81007589 */ /* 0x001e2200000e0000 */
[----:B-1----:R-:W1:Y:S01]  /*1220*/  S2UR UR7, SR_CgaCtaId ;  /* 0x00000000000779c3 */ /* 0x002e620000008800 */
[----:B------:R-:W-:Y:S01]  /*1230*/  UMOV UR6, 0x400 ;  /* 0x0000040000067882 */ /* 0x000fe20000000000 */
[----:B0-----:R-:W-:Y:S01]  /*1240*/  R2UR UR4, R0 ;  /* 0x00000000000472ca */ /* 0x001fe200000e0000 */
[----:B-1----:R-:W-:-:S12]  /*1250*/  ULEA UR46, UR7, UR6, 0x18 ;  /* 0x00000006072e7291 */ /* 0x002fd8000f8ec03f */
[----:B------:R-:W-:-:S04]  /*1260*/  ULEA.HI UR5, UR4, UR4, URZ, 0x1 ;  /* 0x0000000404057291 */ /* 0x000fc8000f8f083f */
[----:B------:R-:W-:-:S04]  /*1270*/  ULOP3.LUT UR5, UR5, 0x7fffe, URZ, 0xc0, !UPT ;  /* 0x0007fffe05057892 */ /* 0x000fc8000f8ec03f */
[----:B------:R-:W-:-:S03]  /*1280*/  UIADD3 UR5, UR4, -UR5, URZ ;  /* 0x8000000504057290 */ /* 0x000fc6000fffe03f */
[----:B------:R-:W-:Y:S01]  /*1290*/  ULDC UR4, c[0x0][0x28c] ;  /* 0x0000a30000047ab9 */ /* 0x000fe20000000800 */
[----:B------:R-:W-:Y:S01]  /*12a0*/  ULEA UR5, UR5, UR46, 0xd ;  /* 0x0000002e05057291 */ /* 0x000fe2000f8e683f */
[----:B------:R-:W-:-:S03]  /*12b0*/  ISETP.LT.AND P0, PT, RZ, UR4, PT ;  /* 0x00000004ff007c0c */ /* 0x000fc6000bf01270 */
[----:B------:R-:W-:-:S04]  /*12c0*/  UIADD3 UR5, UR5, 0x180, URZ ;  /* 0x0000018005057890 */ /* 0x000fc8000fffe03f */
[----:B------:R-:W-:-:S04]  /*12d0*/  USHF.R.U32.HI UR5, URZ, 0x4, UR5 ;  /* 0x000000043f057899 */ /* 0x000fc80008011605 */
[----:B------:R-:W-:-:S04]  /*12e0*/  ULOP3.LUT UR5, UR5, 0x3fff, URZ, 0xc0, !UPT ;  /* 0x00003fff05057892 */ /* 0x000fc8000f8ec03f */
[----:B------:R-:W-:Y:S01]  /*12f0*/  ULOP3.LUT UR45, UR5, 0x10000, URZ, 0xfc, !UPT ;  /* 0x00010000052d7892 */ /* 0x000fe2000f8efc3f */
[----:B--2345:R-:W-:Y:S11]  /*1300*/  @P0 BRA `(.L_x_13) ;  /* 0x0000000000400947 */ /* 0x03cff60003800000 */
[----:B------:R-:W-:Y:S01]  /*1310*/  MOV R0, 0x0 ;  /* 0x0000000000007802 */ /* 0x000fe20000000f00 */
[----:B------:R-:W-:Y:S01]  /*1320*/  ULDC.64 UR4, c[0x4][0x68] ;  /* 0x01001a0000047ab9 */ /* 0x000fe20000000a00 */
[----:B------:R-:W-:Y:S01]  /*1330*/  ULDC.64 UR6, c[0x4][0x8] ;  /* 0x0100020000067ab9 */ /* 0x000fe20000000a00 */
[----:B------:R-:W-:Y:S01]  /*1340*/  MOV R4, UR4 ;  /* 0x0000000400047c02 */ /* 0x000fe20008000f00 */
[----:B------:R0:W1:Y:S01]  /*1350*/  LDC.64 R14, c[0x4][R0] ;  /* 0x01000000000e7b82 */ /* 0x0000620000000a00 */
[----:B------:R-:W-:Y:S01]  /*1360*/  IMAD.U32 R5, RZ, RZ, UR5 ;  /* 0x00000005ff057e24 */ /* 0x000fe2000f8e00ff */
[----:B------:R-:W-:Y:S01]  /*1370*/  ULDC.64 UR4, c[0x4][0x70] ;  /* 0x01001c0000047ab9 */ /* 0x000fe20000000a00 */
[----:B------:R-:W-:Y:S01]  /*1380*/  IMAD.U32 R10, RZ, RZ, UR6 ;  /* 0x00000006ff0a7e24 */ /* 0x000fe2000f8e00ff */
[----:B------:R-:W-:Y:S01]  /*1390*/  MOV R11, UR7 ;  /* 0x00000007000b7c02 */ /* 0x000fe20008000f00 */
[----:B------:R-:W-:Y:S02]  /*13a0*/  IMAD.U32 R6, RZ, RZ, UR4 ;  /* 0x00000004ff067e24 */ /* 0x000fe4000f8e00ff */
[----:B------:R-:W-:-:S02]  /*13b0*/  IMAD.U32 R7, RZ, RZ, UR5 ;  /* 0x00000005ff077e24 */ /* 0x000fc4000f8e00ff */
[----:B------:R-:W-:Y:S02]  /*13c0*/  IMAD.MOV.U32 R8, RZ, RZ, 0x1e1 ;  /* 0x000001e1ff087424 */ /* 0x000fe400078e00ff */
[----:B------:R-:W-:Y:S02]  /*13d0*/  IMAD.MOV.U32 R12, RZ, RZ, 0x1 ;  /* 0x00000001ff0c7424 */ /* 0x000fe400078e00ff */
[----:B0-----:R-:W-:-:S07]  /*13e0*/  IMAD.MOV.U32 R13, RZ, RZ, RZ ;  /* 0x000000ffff0d7224 */ /* 0x001fce00078e00ff */
[----:B------:R-:W-:-:S07]  /*13f0*/  LEPC R20, `(.L_x_13) ;  /* 0x000000001014794e */ /* 0x000fce0000000000 */
[----:B-1---5:R-:W-:Y:S05]  /*1400*/  CALL.ABS.NOINC R14 ;  /* 0x000000000e007343 */ /* 0x022fea0003c00000 */
.L_x_13:
[----:B------:R-:W-:-:S13]  /*1410*/  ISETP.NE.AND P0, PT, R146, 0x3, PT ;  /* 0x000000039200780c */ /* 0x000fda0003f05270 */
[----:B------:R-:W-:Y:S05]  /*1420*/  @!P0 BRA `(.L_x_14) ;  /* 0x0000000000048947 */ /* 0x000fea0003800000 */
[----:B------:R-:W-:Y:S01]  /*1430*/  BPT.TRAP 0x1 ;  /* 0x000000040000795c */ /* 0x000fe20000300000 */
.L_x_14:
[----:B------:R-:W-:Y:S01]  /*1440*/  IMAD.U32 R3, RZ, RZ, UR41 ;  /* 0x00000029ff037e24 */ /* 0x000fe2000f8e00ff */
[----:B------:R-:W-:-:S04]  /*1450*/  MOV R0, UR40 ;  /* 0x0000002800007c02 */ /* 0x000fc80008000f00 */
[----:B------:R-:W-:Y:S02]  /*1460*/  LEA R3, R3, UR46, 0x3 ;  /* 0x0000002e03037c11 */ /* 0x000fe4000f8e18ff */
[----:B------:R-:W-:-:S04]  /*1470*/  SHF.L.U32 R0, R0, 0x1f, RZ ;  /* 0x0000001f00007819 */ /* 0x000fc800000006ff */
[----:B------:R0:W1:Y:S01]  /*1480*/  SYNCS.PHASECHK.TRANS64.TRYWAIT P1, [R3+URZ], R0 ;  /* 0x00000000030075a7 */ /* 0x000062000802017f */
[----:B------:R-:W-:Y:S05]  /*1490*/  @!P0 BRA `(.L_x_15) ;  /* 0x0000000000048947 */ /* 0x000fea0003800000 */
[----:B------:R-:W-:Y:S01]  /*14a0*/  BPT.TRAP 0x1 ;  /* 0x000000040000795c */ /* 0x000fe20000300000 */
.L_x_15:
[----:B------:R-:W-:-:S05]  /*14b0*/  IMAD.U32 R4, RZ, RZ, UR44 ;  /* 0x0000002cff047e24 */ /* 0x000fca000f8e00ff */
[----:B------:R-:W-:Y:S01]  /*14c0*/  ISETP.GE.AND P2, PT, R4, 0x1, PT ;  /* 0x000000010400780c */ /* 0x000fe20003f46270 */
[----:B-1----:R-:W-:-:S12]  /*14d0*/  @P1 BRA `(.L_x_16) ;  /* 0x0000000000081947 */ /* 0x002fd80003800000 */
[----:B------:R-:W1:Y:S02]  /*14e0*/  SYNCS.PHASECHK.TRANS64.TRYWAIT P1, [R3+URZ], R0 ;  /* 0x00000000030075a7 */ /* 0x000e64000802017f */
[----:B-1----:R-:W-:Y:S05]  /*14f0*/  @!P1 BRA `(.L_x_17) ;  /* 0x0000009000f49947 */ /* 0x002fea0003800000 */
.L_x_16:
[----:B------:R-:W-:Y:S05]  /*1500*/  WARPSYNC.ALL ;  /* 0x0000000000007948 */ /* 0x000fea0003800000 */
[----:B------:R-:W-:Y:S01]  /*1510*/  UIADD3 UR4, UR46, 0x24180, URZ ;  /* 0x000241802e047890 */ /* 0x000fe2000fffe03f */
[----:B------:R-:W-:Y:S01]  /*1520*/  WARPGROUP.ARRIVE ;  /* 0x00000000000079c5 */ /* 0x000fe20000000000 */
[----:B------:R-:W-:Y:S02]  /*1530*/  UIMAD UR5, UR41, 0x600, UR45 ;  /* 0x00000600290578a4 */ /* 0x000fe4000f8e022d */
[----:B------:R-:W-:Y:S01]  /*1540*/  USHF.R.U32.HI UR4, URZ, 0x4, UR4 ;  /* 0x000000043f047899 */ /* 0x000fe20008011604 */
[----:B------:R-:W-:Y:S01]  /*1550*/  UMOV UR9, 0x40000040 ;  /* 0x4000004000097882 */ /* 0x000fe20000000000 */
[----:B------:R-:W-:-:S02]  /*1560*/  UMOV UR11, 0x40000040 ;  /* 0x40000040000b7882 */ /* 0x000fc40000000000 */
[----:B------:R-:W-:Y:S01]  /*1570*/  ULOP3.LUT UR4, UR4, 0x3fff, URZ, 0xc0, !UPT ;  /* 0x00003fff04047892 */ /* 0x000fe2000f8ec03f */
[----:B------:R-:W-:-:S03]  /*1580*/  UMOV UR8, UR5 ;  /* 0x0000000500087c82 */ /* 0x000fc60008000000 */
[----:B------:R-:W-:-:S04]  /*1590*/  ULOP3.LUT UR4, UR4, 0x10000, URZ, 0xfc, !UPT ;  /* 0x0001000004047892 */ /* 0x000fc8000f8efc3f */
[----:B------:R-:W-:-:S07]  /*15a0*/  UIMAD UR6, UR41, 0x300, UR4 ;  /* 0x00000300290678a4 */ /* 0x000fce000f8e0204 */
[----:B------:R-:W-:Y:S02]  /*15b0*/  UMOV UR10, UR6 ;  /* 0x00000006000a7c82 */ /* 0x000fe40008000000 */
[----:B------:R-:W-:Y:S01]  /*15c0*/  HGMMA.64x96x16.F32 R72, gdesc[UR8], RZ, !UPT, gsb0 ;  /* 0x01600000084879f0 */ /* 0x000fe2000c0008ff */
[----:B------:R-:W-:Y:S01]  /*15d0*/  UIADD3 UR8, UR5, 0x400, URZ ;  /* 0x0000040005087890 */ /* 0x000fe2000fffe03f */
[----:B------:R-:W-:Y:S01]  /*15e0*/  UMOV UR9, 0x40000040 ;  /* 0x4000004000097882 */ /* 0x000fe20000000000 */
[----:B------:R-:W-:Y:S02]  /*15f0*/  WARPGROUP.DEPBAR.LE gsb0, 0x0 ;  /* 0x00008000000079c5 */ /* 0x000fe40000010000 */
[----:B------:R-:W-:-:S06]  /*1600*/  WARPGROUP.ARRIVE ;  /* 0x00000000000079c5 */ /* 0x000fcc0000000000 */
[----:B------:R-:W-:Y:S01]  /*1610*/  HGMMA.64x96x16.F32 R24, gdesc[UR8], RZ, !UPT, gsb0 ;  /* 0x01600000081879f0 */ /* 0x000fe2000c0008ff */
[----:B------:R-:W-:Y:S02]  /*1620*/  UIADD3 UR8, UR5, 0x2, URZ ;  /* 0x0000000205087890 */ /* 0x000fe4000fffe03f */
[----:B------:R-:W-:Y:S01]  /*1630*/  UIADD3 UR10, UR6, 0x2, URZ ;  /* 0x00000002060a7890 */ /* 0x000fe2000fffe03f */
[----:B------:R-:W-:Y:S01]  /*1640*/  UMOV UR9, 0x40000040 ;  /* 0x4000004000097882 */ /* 0x000fe20000000000 */
[----:B------:R-:W-:Y:S01]  /*1650*/  UMOV UR11, 0x40000040 ;  /* 0x40000040000b7882 */ /* 0x000fe20000000000 */
[----:B------:R-:W-:Y:S02]  /*1660*/  WARPGROUP.DEPBAR.LE gsb0, 0x0 ;  /* 0x00008000000079c5 */ /* 0x000fe40000010000 */
[----:B------:R-:W-:-:S06]  /*1670*/  WARPGROUP.ARRIVE ;  /* 0x00000000000079c5 */ /* 0x000fcc0000000000 */
[----:B------:R-:W-:Y:S01]  /*1680*/  HGMMA.64x96x16.F32 R72, gdesc[UR8], R72, gsb0 ;  /* 0x01600000084879f0 */ /* 0x000fe20008000848 */
[----:B------:R-:W-:Y:S01]  /*1690*/  UIADD3 UR8, UR5, 0x402, URZ ;  /* 0x0000040205087890 */ /* 0x000fe2000fffe03f */
[----:B------:R-:W-:Y:S01]  /*16a0*/  UMOV UR9, 0x40000040 ;  /* 0x4000004000097882 */ /* 0x000fe20000000000 */
[----:B------:R-:W-:Y:S02]  /*16b0*/  WARPGROUP.DEPBAR.LE gsb0, 0x0 ;  /* 0x00008000000079c5 */ /* 0x000fe40000010000 */
[----:B------:R-:W-:-:S06]  /*16c0*/  WARPGROUP.ARRIVE ;  /* 0x00000000000079c5 */ /* 0x000fcc0000000000 */
[----:B------:R-:W-:Y:S01]  /*16d0*/  HGMMA.64x96x16.F32 R24, gdesc[UR8], R24, gsb0 ;  /* 0x01600000081879f0 */ /* 0x000fe20008000818 */
        /* <DEDUP_REMOVED lines=23> */
[----:B------:R-:W-:Y:S03]  /*1850*/  HGMMA.64x96x16.F32 R24, gdesc[UR8], R24, gsb0 ;  /* 0x01600000081879f0 */ /* 0x000fe60008000818 */
[----:B------:R-:W-:Y:S02]  /*1860*/  WARPGROUP.DEPBAR.LE gsb0, 0x0 ;  /* 0x00008000000079c5 */ /* 0x000fe40000010000 */
[----:B------:R-:W-:Y:S05]  /*1870*/  @!P2 BRA `(.L_x_18) ;  /* 0x00000004006ca947 */ /* 0x000fea0003800000 */
[----:B------:R-:W-:Y:S01]  /*1880*/  UIADD3 UR5, UR41, 0x1, URZ ;  /* 0x0000000129057890 */ /* 0x000fe2000fffe03f */
[----:B01----:R-:W-:-:S03]  /*1890*/  IMAD.U32 R0, RZ, RZ, UR44 ;  /* 0x0000002cff007e24 */ /* 0x003fc6000f8e00ff */
[----:B------:R-:W-:-:S04]  /*18a0*/  UISETP.NE.AND UP0, UPT, UR5, 0x6, UPT ;  /* 0x000000060500788c */ /* 0x000fc8000bf05270 */
[----:B------:R-:W-:Y:S02]  /*18b0*/  USEL UR6, URZ, 0x1, UP0 ;  /* 0x000000013f067887 */ /* 0x000fe40008000000 */
[----:B------:R-:W-:Y:S02]  /*18c0*/  USEL UR5, UR5, URZ, UP0 ;  /* 0x0000003f05057287 */ /* 0x000fe40008000000 */
[----:B------:R-:W-:-:S06]  /*18d0*/  ULOP3.LUT UR6, UR40, UR6, URZ, 0x3c, !UPT ;  /* 0x0000000628067292 */ /* 0x000fcc000f8e3c3f */
[----:B------:R-:W-:Y:S01]  /*18e0*/  IMAD.U32 R5, RZ, RZ, UR6 ;  /* 0x00000006ff057e24 */ /* 0x000fe2000f8e00ff */
[----:B------:R-:W-:-:S06]  /*18f0*/  UMOV UR6, UR41 ;  /* 0x0000002900067c82 */ /* 0x000fcc0008000000 */
.L_x_25:
[----:B01----:R-:W-:Y:S05]  /*1900*/  @!P0 BRA `(.L_x_19) ;  /* 0x0000000000048947 */ /* 0x003fea0003800000 */
[----:B------:R-:W-:Y:S01]  /*1910*/  BPT.TRAP 0x1 ;  /* 0x000000040000795c */ /* 0x000fe20000300000 */
.L_x_19:
[----:B------:R-:W0:Y:S01]  /*1920*/  S2UR UR8, SR_CgaCtaId ;  /* 0x00000000000879c3 */ /* 0x000e220000008800 */
[----:B------:R-:W-:Y:S01]  /*1930*/  UMOV UR7, 0x400 ;  /* 0x0000040000077882 */ /* 0x000fe20000000000 */
[----:B------:R-:W-:Y:S01]  /*1940*/  SHF.L.U32 R3, R5, 0x1f, RZ ;  /* 0x0000001f05037819 */ /* 0x000fe200000006ff */
[----:B0-----:R-:W-:-:S04]  /*1950*/  ULEA UR7, UR8, UR7, 0x18 ;  /* 0x0000000708077291 */ /* 0x001fc8000f8ec03f */
[----:B------:R-:W-:-:S09]  /*1960*/  ULEA UR8, UR5, UR7, 0x3 ;  /* 0x0000000705087291 */ /* 0x000fd2000f8e183f */
[----:B------:R0:W1:Y:S01]  /*1970*/  SYNCS.PHASECHK.TRANS64.TRYWAIT P1, [UR8], R3 ;  /* 0x00000003ff0075a7 */ /* 0x0000620008020148 */
[----:B------:R-:W-:Y:S05]  /*1980*/  @!P0 BRA `(.L_x_20) ;  /* 0x0000000000048947 */ /* 0x000fea0003800000 */
[----:B------:R-:W-:Y:S01]  /*1990*/  BPT.TRAP 0x1 ;  /* 0x000000040000795c */ /* 0x000fe20000300000 */
.L_x_20:
[----:B-1----:R-:W-:Y:S05]  /*19a0*/  @P1 BRA `(.L_x_21) ;  /* 0x0000000000081947 */ /* 0x002fea0003800000 */
[----:B------:R-:W1:Y:S02]  /*19b0*/  SYNCS.PHASECHK.TRANS64.TRYWAIT P1, [UR8], R3 ;  /* 0x00000003ff0075a7 */ /* 0x000e640008020148 */
[----:B-1----:R-:W-:Y:S05]  /*19c0*/  @!P1 BRA `(.L_x_22) ;  /* 0x0000008c00d49947 */ /* 0x002fea0003800000 */
.L_x_21:
[----:B------:R-:W-:Y:S01]  /*19d0*/  UIMAD UR12, UR5, 0x600, UR45 ;  /* 0x00000600050c78a4 */ /* 0x000fe2000f8e022d */
[----:B------:R-:W-:Y:S01]  /*19e0*/  WARPGROUP.ARRIVE ;  /* 0x00000000000079c5 */ /* 0x000fe20000000000 */
[----:B------:R-:W-:Y:S01]  /*19f0*/  UIMAD UR13, UR5, 0x300, UR4 ;  /* 0x00000300050d78a4 */ /* 0x000fe2000f8e0204 */
[----:B------:R-:W-:Y:S01]  /*1a00*/  UMOV UR9, 0x40000040 ;  /* 0x4000004000097882 */ /* 0x000fe20000000000 */
[----:B------:R-:W-:-:S03]  /*1a10*/  UMOV UR11, 0x40000040 ;  /* 0x40000040000b7882 */ /* 0x000fc60000000000 */
[----:B------:R-:W-:Y:S02]  /*1a20*/  UMOV UR8, UR12 ;  /* 0x0000000c00087c82 */ /* 0x000fe40008000000 */
[----:B------:R-:W-:Y:S02]  /*1a30*/  UMOV UR10, UR13 ;  /* 0x0000000d000a7c82 */ /* 0x000fe40008000000 */
        /* <DEDUP_REMOVED lines=44> */
[----:B------:R-:W-:Y:S01]  /*1d00*/  BPT.TRAP 0x1 ;  /* 0x000000040000795c */ /* 0x000fe20000300000 */
.L_x_23:
[----:B------:R-:W-:Y:S01]  /*1d10*/  ULEA UR7, UR6, UR7, 0x3 ;  /* 0x0000000706077291 */ /* 0x000fe2000f8e183f */
[----:B------:R-:W-:-:S03]  /*1d20*/  ISETP.GT.U32.AND P1, PT, R18, 0x1, PT ;  /* 0x000000011200780c */ /* 0x000fc60003f24070 */
[----:B------:R-:W-:-:S04]  /*1d30*/  UIADD3 UR7, UR7, 0x30, URZ ;  /* 0x0000003007077890 */ /* 0x000fc8000fffe03f */
[----:B------:R-:W-:-:S09]  /*1d40*/  UPRMT UR7, URZ, 0x654, UR7 ;  /* 0x000006543f077896 */ /* 0x000fd20008000007 */
[----:B------:R-:W-:Y:S01]  /*1d50*/  SYNCS.ARRIVE.TRANS64.RED.A1T0 RZ, [UR7], RZ ;  /* 0x000000ffffff79a7 */ /* 0x000fe20008100407 */
[----:B------:R-:W-:Y:S05]  /*1d60*/  @P1 BRA `(.L_x_24) ;  /* 0x0000000000041947 */ /* 0x000fea0003800000 */
[----:B------:R-:W-:Y:S01]  /*1d70*/  BPT.TRAP 0x1 ;  /* 0x000000040000795c */ /* 0x000fe20000300000 */
.L_x_24:
[----:B------:R-:W-:Y:S01]  /*1d80*/  UIADD3 UR5, UR5, 0x1, URZ ;  /* 0x0000000105057890 */ /* 0x000fe2000fffe03f */
[C---:B------:R-:W-:Y:S01]  /*1d90*/  ISETP.GT.AND P1, PT, R0.reuse, 0x1, PT ;  /* 0x000000010000780c */ /* 0x040fe20003f24270 */
[----:B------:R-:W-:Y:S01]  /*1da0*/  UIADD3 UR6, UR6, 0x1, URZ ;  /* 0x0000000106067890 */ /* 0x000fe2000fffe03f */
[----:B------:R-:W-:Y:S01]  /*1db0*/  VIADD R0, R0, 0xffffffff ;  /* 0xffffffff00007836 */ /* 0x000fe20000000000 */
[----:B------:R-:W-:Y:S02]  /*1dc0*/  UISETP.NE.AND UP0, UPT, UR5, 0x6, UPT ;  /* 0x000000060500788c */ /* 0x000fe4000bf05270 */
[----:B------:R-:W-:Y:S02]  /*1dd0*/  UISETP.NE.AND UP1, UPT, UR6, 0x6, UPT ;  /* 0x000000060600788c */ /* 0x000fe4000bf25270 */
[----:B------:R-:W-:Y:S02]  /*1de0*/  USEL UR7, URZ, 0x1, UP0 ;  /* 0x000000013f077887 */ /* 0x000fe40008000000 */
[----:B------:R-:W-:-:S02]  /*1df0*/  USEL UR5, UR5, URZ, UP0 ;  /* 0x0000003f05057287 */ /* 0x000fc40008000000 */
[----:B------:R-:W-:Y:S02]  /*1e00*/  USEL UR6, UR6, URZ, UP1 ;  /* 0x0000003f06067287 */ /* 0x000fe40008800000 */
[----:B------:R-:W-:Y:S01]  /*1e10*/  LOP3.LUT R5, R5, UR7, RZ, 0x3c, !PT ;  /* 0x0000000705057c12 */ /* 0x000fe2000f8e3cff */
[----:B------:R-:W-:Y:S09]  /*1e20*/  @P1 BRA `(.L_x_25) ;  /* 0xfffffff800b41947 */ /* 0x000ff2000383ffff */
.L_x_18:
[----:B01----:R-:W0:Y:S02]  /*1e30*/  LDC R0, c[0x0][0x28c] ;  /* 0x0000a300ff007b82 */ /* 0x003e240000000800 */
[----:B0-----:R-:W-:-:S13]  /*1e40*/  ISETP.GE.AND P1, PT, R0, 0x1, PT ;  /* 0x000000010000780c */ /* 0x001fda0003f26270 */
[----:B------:R-:W-:Y:S05]  /*1e50*/  @!P1 BRA `(.L_x_26) ;  /* 0x0000000000409947 */ /* 0x000fea0003800000 */
[----:B------:R-:W-:Y:S05]  /*1e60*/  @!P0 BRA `(.L_x_27) ;  /* 0x0000000000048947 */ /* 0x000fea0003800000 */
[----:B------:R-:W-:Y:S01]  /*1e70*/  BPT.TRAP 0x1 ;  /* 0x000000040000795c */ /* 0x000fe20000300000 */
.L_x_27:
[----:B------:R-:W0:Y:S01]  /*1e80*/  S2UR UR7, SR_CgaCtaId ;  /* 0x00000000000779c3 */ /* 0x000e220000008800 */
[----:B------:R-:W-:Y:S01]  /*1e90*/  UIADD3 UR6, UR44, UR41, URZ ;  /* 0x000000292c067290 */ /* 0x000fe2000fffe03f */
[----:B------:R-:W-:-:S03]  /*1ea0*/  ISETP.GT.U32.AND P0, PT, R18, 0x1, PT ;  /* 0x000000011200780c */ /* 0x000fc60003f04070 */
[----:B------:R-:W-:-:S04]  /*1eb0*/  UIMAD.WIDE.U32 UR4, UR6, -0x55555555, URZ ;  /* 0xaaaaaaab060478a5 */ /* 0x000fc8000f8e003f */
[----:B------:R-:W-:-:S03]  /*1ec0*/  USHF.R.U32.HI UR4, URZ, 0x2, UR5 ;  /* 0x000000023f047899 */ /* 0x000fc60008011605 */
[----:B------:R-:W-:Y:S01]  /*1ed0*/  UMOV UR5, 0x400 ;  /* 0x0000040000057882 */ /* 0x000fe20000000000 */
[----:B------:R-:W-:Y:S02]  /*1ee0*/  UIMAD UR6, UR4, -0x6, UR6 ;  /* 0xfffffffa040678a4 */ /* 0x000fe4000f8e0206 */
[----:B0-----:R-:W-:-:S04]  /*1ef0*/  ULEA UR5, UR7, UR5, 0x18 ;  /* 0x0000000507057291 */ /* 0x001fc8000f8ec03f */
[----:B------:R-:W-:-:S04]  /*1f00*/  ULEA UR6, UR6, UR5, 0x3 ;  /* 0x0000000506067291 */ /* 0x000fc8000f8e183f */
[----:B------:R-:W-:-:S04]  /*1f10*/  UIADD3 UR6, UR6, 0x30, URZ ;  /* 0x0000003006067890 */ /* 0x000fc8000fffe03f */
[----:B------:R-:W-:-:S09]  /*1f20*/  UPRMT UR6, URZ, 0x654, UR6 ;  /* 0x000006543f067896 */ /* 0x000fd20008000006 */
[----:B------:R-:W-:Y:S01]  /*1f30*/  SYNCS.ARRIVE.TRANS64.RED.A1T0 RZ, [UR6], RZ ;  /* 0x000000ffffff79a7 */ /* 0x000fe20008100406 */
[----:B------:R-:W-:Y:S05]  /*1f40*/  @P0 BRA `(.L_x_26) ;  /* 0x0000000000040947 */ /* 0x000fea0003800000 */
[----:B------:R-:W-:Y:S01]  /*1f50*/  BPT.TRAP 0x1 ;  /* 0x000000040000795c */ /* 0x000fe20000300000 */
.L_x_26:
[----:B------:R-:W-:Y:S01]  /*1f60*/  IMAD R3, R132, 0x60, RZ ;  /* 0x0000006084037824 */ /* 0x000fe200078e02ff */
[----:B------:R-:W-:Y:S01]  /*1f70*/  UIADD3 UR41, UR43, UR41, URZ ;  /* 0x000000292b297290 */ /* 0x000fe2000fffe03f */
[----:B------:R-:W-:Y:S01]  /*1f80*/  SHF.R.S32.HI R15, RZ, 0x1f, R19 ;  /* 0x0000001fff0f7819 */ /* 0x000fe20000011413 */
[----:B------:R-:W-:Y:S01]  /*1f90*/  ULDC UR7, c[0x0][0x288] ;  /* 0x0000a20000077ab9 */ /* 0x000fe20000000800 */
[----:B------:R-:W-:Y:S01]  /*1fa0*/  IMAD R136, R133, 0xc0, RZ ;  /* 0x000000c085887824 */ /* 0x000fe200078e02ff */
[C---:B------:R-:W-:Y:S01]  /*1fb0*/  LOP3.LUT R4, R3.reuse, 0x6, R128, 0xf8, !PT ;  /* 0x0000000603047812 */ /* 0x040fe200078ef880 */
[----:B------:R-:W-:Y:S01]  /*1fc0*/  ULDC.64 UR4, c[0x0][0x5d0] ;  /* 0x0001740000047ab9 */ /* 0x000fe20000000a00 */
[----:B------:R-:W-:Y:S01]  /*1fd0*/  UISETP.GT.U32.AND UP0, UPT, UR41, 0x5, UPT ;  /* 0x000000052900788c */ /* 0x000fe2000bf04070 */
[----:B------:R-:W-:Y:S01]  /*1fe0*/  ISETP.GE.AND P0, PT, R3, UR7, PT ;  /* 0x0000000703007c0c */ /* 0x000fe2000bf06270 */
[----:B------:R-:W-:Y:S01]  /*1ff0*/  IMAD R0, R15, UR4, RZ ;  /* 0x000000040f007c24 */ /* 0x000fe2000f8e02ff */
[----:B------:R-:W-:Y:S01]  /*2000*/  SHF.R.S32.HI R5, RZ, 0x1f, R4 ;  /* 0x0000001fff057819 */ /* 0x000fe20000011404 */
[----:B------:R-:W-:Y:S01]  /*2010*/  ULDC UR10, c[0x0][0x284] ;  /* 0x0000a100000a7ab9 */ /* 0x000fe20000000800 */
[----:B------:R-:W-:Y:S01]  /*2020*/  UISETP.LT.U32.AND UP0, UPT, UR43, 0x6, UP0 ;  /* 0x000000062b00788c */ /* 0x000fe20008701070 */
[----:B------:R-:W-:Y:S01]  /*2030*/  ISETP.GE.OR P0, PT, R136, UR10, P0 ;  /* 0x0000000a88007c0c */ /* 0x000fe20008706670 */
[----:B------:R-:W-:Y:S01]  /*2040*/  UISETP.GE.U32.AND UP1, UPT, UR43, 0x6, UPT ;  /* 0x000000062b00788c */ /* 0x000fe2000bf26070 */
[C---:B------:R-:W-:Y:S01]  /*2050*/  IMAD R11, R19.reuse, UR5, R0 ;  /* 0x00000005130b7c24 */ /* 0x040fe2000f8e0200 */
[----:B------:R-:W-:Y:S01]  /*2060*/  USEL UR6, URZ, 0x1, !UP0 ;  /* 0x000000013f067887 */ /* 0x000fe2000c000000 */
[----:B------:R-:W-:Y:S01]  /*2070*/  IMAD.WIDE.U32 R6, R19, UR4, R4 ;  /* 0x0000000413067c25 */ /* 0x000fe2000f8e0004 */
[----:B------:R-:W-:Y:S01]  /*2080*/  UIMAD.WIDE.U32 UR4, UR41, -0x55555555, URZ ;  /* 0xaaaaaaab290478a5 */ /* 0x000fe2000f8e003f */
[----:B------:R-:W-:-:S02]  /*2090*/  ULDC.64 UR8, c[0x0][0x5c8] ;  /* 0x0001720000087ab9 */ /* 0x000fc40000000a00 */
[----:B------:R-:W-:Y:S01]  /*20a0*/  IMAD.WIDE R8, R133, 0xc0, R22 ;  /* 0x000000c085087825 */ /* 0x000fe200078e0216 */
[----:B------:R-:W-:Y:S01]  /*20b0*/  IADD3 R7, R7, R11, RZ ;  /* 0x0000000b07077210 */ /* 0x000fe20007ffe0ff */
[----:B------:R-:W-:Y:S02]  /*20c0*/  USHF.R.U32.HI UR4, URZ, 0x2, UR5 ;  /* 0x000000023f047899 */ /* 0x000fe40008011605 */
[----:B------:R-:W-:Y:S01]  /*20d0*/  IMAD R13, R9, UR8, RZ ;  /* 0x00000008090d7c24 */ /* 0x000fe2000f8e02ff */
[----:B------:R-:W-:Y:S01]  /*20e0*/  ULOP3.LUT UR40, UR40, UR6, URZ, 0x3c, !UPT ;  /* 0x0000000628287292 */ /* 0x000fe2000f8e3c3f */
[C---:B------:R-:W-:Y:S01]  /*20f0*/  IMAD.WIDE.U32 R142, R8.reuse, UR8, R6 ;  /* 0x00000008088e7c25 */ /* 0x040fe2000f8e0006 */
[----:B------:R-:W-:Y:S02]  /*2100*/  UIMAD UR41, UR4, -0x6, UR41 ;  /* 0xfffffffa042978a4 */ /* 0x000fe4000f8e0229 */
[----:B------:R-:W-:Y:S01]  /*2110*/  @UP1 ULOP3.LUT UR40, UR40, 0x1, UR4, 0x78, !UPT ;  /* 0x0000000128281892 */ /* 0x000fe2000f8e7804 */
[----:B------:R-:W-:-:S02]  /*2120*/  IMAD R13, R8, UR9, R13 ;  /* 0x00000009080d7c24 */ /* 0x000fc4000f8e020d */
[----:B------:R-:W-:Y:S01]  /*2130*/  IMAD.MOV.U32 R0, RZ, RZ, -0x1 ;  /* 0xffffffffff007424 */ /* 0x000fe200078e00ff */
[----:B------:R-:W-:Y:S08]  /*2140*/  @P0 BRA `(.L_x_28) ;  /* 0x0000006800a40947 */ /* 0x000ff00003800000 */
[----:B-----5:R-:W-:Y:S01]  /*2150*/  FSETP.NEU.AND P1, PT, R121, RZ, PT ;  /* 0x000000ff7900720b */ /* 0x020fe20003f2d000 */
[----:B------:R-:W-:Y:S01]  /*2160*/  IMAD.IADD R136, R131, 0x1, -R136 ;  /* 0x0000000183887824 */ /* 0x000fe200078e0a88 */
[----:B------:R-:W-:Y:S01]  /*2170*/  BSSY B0, `(.L_x_28) ;  /* 0x00006a6000007945 */ /* 0x000fe20003800000 */
[----:B------:R-:W-:Y:S02]  /*2180*/  IMAD.IADD R3, R122, 0x1, -R3 ;  /* 0x000000017a037824 */ /* 0x000fe400078e0a03 */
[----:B------:R-:W-:Y:S01]  /*2190*/  IMAD.IADD R145, R143, 0x1, R13 ;  /* 0x000000018f917824 */ /* 0x000fe200078e020d */
[----:B------:R-:W-:-:S04]  /*21a0*/  ISETP.GT.AND P3, PT, R136, RZ, PT ;  /* 0x000000ff8800720c */ /* 0x000fc80003f64270 */
[----:B------:R-:W-:-:S03]  /*21b0*/  ISETP.GT.AND P0, PT, R3, RZ, P3 ;  /* 0x000000ff0300720c */ /* 0x000fc60001f04270 */
[----:B------:R-:W-:Y:S10]  /*21c0*/  @!P1 BRA `(.L_x_29) ;  /* 0x0000004800dc9947 */ /* 0x000ff40003800000 */
[----:B------:R-:W0:Y:S01]  /*21d0*/  LDC.64 R10, c[0x0][0x5b8] ;  /* 0x00016e00ff0a7b82 */ /* 0x000e220000000a00 */
[----:B------:R-:W-:-:S07]  /*21e0*/  ULDC.64 UR4, c[0x0][0x5c0] ;  /* 0x0001700000047ab9 */ /* 0x000fce0000000a00 */
[----:B------:R-:W1:Y:S08]  /*21f0*/  LDC.64 R12, c[0x0][0x5b0] ;  /* 0x00016c00ff0c7b82 */ /* 0x000e700000000a00 */
[----:B------:R-:W2:Y:S01]  /*2200*/  LDC.64 R6, c[0x0][0x5a8] ;  /* 0x00016a00ff067b82 */ /* 0x000ea20000000a00 */
[----:B0-----:R-:W-:-:S04]  /*2210*/  IMAD R14, R15, R10, RZ ;  /* 0x0000000a0f0e7224 */ /* 0x001fc800078e02ff */
[C---:B------:R-:W-:Y:S02]  /*2220*/  IMAD R11, R19.reuse, R11, R14 ;  /* 0x0000000b130b7224 */ /* 0x040fe400078e020e */
[----:B------:R-:W-:-:S04]  /*2230*/  IMAD.WIDE.U32 R14, R19, R10, R4 ;  /* 0x0000000a130e7225 */ /* 0x000fc800078e0004 */
[----:B-1----:R-:W-:Y:S01]  /*2240*/  IMAD R20, R9, R12, RZ ;  /* 0x0000000c09147224 */ /* 0x002fe200078e02ff */
[----:B------:R-:W-:-:S03]  /*2250*/  IADD3 R21, R15, R11, RZ ;  /* 0x0000000b0f157210 */ /* 0x000fc60007ffe0ff */
[----:B------:R-:W-:Y:S02]  /*2260*/  IMAD R143, R8, R13, R20 ;  /* 0x0000000d088f7224 */ /* 0x000fe400078e0214 */
[----:B------:R-:W-:-:S04]  /*2270*/  IMAD.MOV.U32 R20, RZ, RZ, R14 ;  /* 0x000000ffff147224 */ /* 0x000fc800078e000e */
[----:B------:R-:W-:-:S04]  /*2280*/  IMAD.WIDE.U32 R132, R8, R12, R20 ;  /* 0x0000000c08847225 */ /* 0x000fc800078e0014 */
[----:B------:R-:W-:Y:S01]  /*2290*/  IMAD.IADD R133, R133, 0x1, R143 ;  /* 0x0000000185857824 */ /* 0x000fe200078e028f */
[----:B--2---:R-:W-:-:S04]  /*22a0*/  LEA R134, P1, R132, R6, 0x1 ;  /* 0x0000000684867211 */ /* 0x004fc800078208ff */
[----:B------:R-:W-:-:S05]  /*22b0*/  LEA.HI.X R135, R132, R7, R133, 0x1, P1 ;  /* 0x0000000784877211 */ /* 0x000fca00008f0c85 */
[----:B------:R0:W2:Y:S01]  /*22c0*/  @P0 LDG.E.LTC128B.U16 R137, desc[UR38][R134.64] ;  /* 0x0000002686890981 */ /* 0x0000a2000c1e1520 */
[----:B------:R-:W-:Y:S01]  /*22d0*/  IMAD.WIDE.U32 R138, R8, R12, R4 ;  /* 0x0000000c088a7225 */ /* 0x000fe200078e0004 */
[----:B------:R-:W-:Y:S03]  /*22e0*/  BSSY B1, `(.L_x_30) ;  /* 0x0000012000017945 */ /* 0x000fe60003800000 */
[----:B------:R-:W-:Y:S02]  /*22f0*/  IMAD.IADD R139, R143, 0x1, R139 ;  /* 0x000000018f8b7824 */ /* 0x000fe400078e028b */
[----:B------:R-:W-:Y:S01]  /*2300*/  IMAD.WIDE.U32 R140, R19, R10, R138 ;  /* 0x0000000a138c7225 */ /* 0x000fe200078e008a */
[----:B0-----:R-:W-:Y:S02]  /*2310*/  SHF.L.U32 R134, R12, 0x3, RZ ;  /* 0x000000030c867819 */ /* 0x001fe400000006ff */
[----:B------:R-:W-:Y:S01]  /*2320*/  LEA R138, P2, R140, R6, 0x1 ;  /* 0x000000068c8a7211 */ /* 0x000fe200078408ff */
[----:B--2---:R-:W-:-:S05]  /*2330*/  HADD2.F32 R132, -RZ, R137.H0_H0 ;  /* 0x20000089ff847230 */ /* 0x004fca0000004100 */
[----:B------:R-:W-:Y:S01]  /*2340*/  FMUL R133, R132, R121 ;  /* 0x0000007984857220 */ /* 0x000fe20000400000 */
[----:B------:R-:W-:-:S03]  /*2350*/  LEA R132, P1, R142, UR4, 0x1 ;  /* 0x000000048e847c11 */ /* 0x000fc6000f8208ff */
[----:B------:R-:W-:Y:S01]  /*2360*/  FFMA R133, R72, R120, R133 ;  /* 0x0000007848857223 */ /* 0x000fe20000000085 */
[----:B------:R-:W-:-:S04]  /*2370*/  IMAD.IADD R72, R11, 0x1, R141 ;  /* 0x000000010b487824 */ /* 0x000fc800078e028d */
[----:B------:R-:W-:Y:S02]  /*2380*/  F2FP.F16.F32.PACK_AB R135, RZ, R133 ;  /* 0x00000085ff87723e */ /* 0x000fe400000000ff */
[----:B------:R-:W-:Y:S02]  /*2390*/  LEA.HI.X R133, R142, UR5, R145, 0x1, P1 ;  /* 0x000000058e857c11 */ /* 0x000fe400088f0c91 */
[----:B------:R-:W-:Y:S02]  /*23a0*/  ISETP.GT.AND P1, PT, R3, 0x1, P3 ;  /* 0x000000010300780c */ /* 0x000fe40001f24270 */
[----:B------:R-:W-:Y:S01]  /*23b0*/  LEA.HI.X R139, R140, R7, R72, 0x1, P2 ;  /* 0x000000078c8b7211 */ /* 0x000fe200010f0c48 */
[----:B------:R0:W-:Y:S02]  /*23c0*/  @P0 STG.E.U16 desc[UR38][R132.64], R135 ;  /* 0x0000008784000986 */ /* 0x0001e4000c101526 */
[----:B0-----:R-:W-:-:S08]  /*23d0*/  SHF.L.U64.HI R135, R12, 0x3, R13 ;  /* 0x000000030c877819 */ /* 0x001fd0000001020d */
[----:B------:R-:W-:Y:S05]  /*23e0*/  @!P1 BRA `(.L_x_31) ;  /* 0x0000000000049947 */ /* 0x000fea0003800000 */
[----:B------:R0:W5:Y:S02]  /*23f0*/  LDG.E.LTC128B.U16 R137, desc[UR38][R138.64+0x2] ;  /* 0x000002268a897981 */ /* 0x000164000c1e1520 */
.L_x_31:
[----:B------:R-:W-:Y:S05]  /*2400*/  BSYNC B1 ;  /* 0x0000000000017941 */ /* 0x000fea0003800000 */
.L_x_30:
[----:B-----5:R-:W-:Y:S01]  /*2410*/  HADD2.F32 R72, -RZ, R137.H0_H0 ;  /* 0x20000089ff487230 */ /* 0x020fe20000004100 */
[----:B------:R-:W-:Y:S01]  /*2420*/  ISETP.GT.AND P0, PT, R136, 0x8, PT ;  /* 0x000000088800780c */ /* 0x000fe20003f04270 */
[----:B------:R-:W-:Y:S01]  /*2430*/  IMAD.WIDE.U32 R144, R8, R12, R134 ;  /* 0x0000000c08907225 */ /* 0x000fe200078e0086 */
[----:B------:R-:W-:-:S03]  /*2440*/  PRMT R147, R137, 0x7610, R147 ;  /* 0x0000761089937816 */ /* 0x000fc60000000093 */
[----:B------:R-:W-:Y:S01]  /*2450*/  FMUL R72, R72, R121 ;  /* 0x0000007948487220 */ /* 0x000fe20000400000 */
[----:B------:R-:W-:Y:S01]  /*2460*/  IMAD.IADD R143, R143, 0x1, R145 ;  /* 0x000000018f8f7824 */ /* 0x000fe200078e0291 */
[----:B------:R-:W-:Y:S02]  /*2470*/  ISETP.GT.AND P2, PT, R3, RZ, P0 ;  /* 0x000000ff0300720c */ /* 0x000fe40000744270 */
[----:B------:R-:W-:Y:S01]  /*2480*/  FFMA R72, R73, R120, R72 ;  /* 0x0000007849487223 */ /* 0x000fe20000000048 */
[----:B------:R-:W-:-:S04]  /*2490*/  IADD3 R73, P4, R14, R144, RZ ;  /* 0x000000900e497210 */ /* 0x000fc80007f9e0ff */
[----:B------:R-:W-:Y:S01]  /*24a0*/  F2FP.F16.F32.PACK_AB R72, RZ, R72 ;  /* 0x00000048ff48723e */ /* 0x000fe200000000ff */
[----:B------:R-:W-:Y:S01]  /*24b0*/  IMAD.X R142, R143, 0x1, R21, P4 ;  /* 0x000000018f8e7824 */ /* 0x000fe200020e0615 */
[C---:B------:R-:W-:Y:S02]  /*24c0*/  LEA R140, P4, R73.reuse, R6, 0x1 ;  /* 0x00000006498c7211 */ /* 0x040fe400078808ff */
[----:B------:R-:W-:Y:S02]  /*24d0*/  PRMT R145, R72, 0x7610, R145 ;  /* 0x0000761048917816 */ /* 0x000fe40000000091 */
[----:B------:R-:W-:-:S03]  /*24e0*/  LEA.HI.X R141, R73, R7, R142, 0x1, P4 ;  /* 0x00000007498d7211 */ /* 0x000fc600020f0c8e */
[----:B------:R1:W-:Y:S04]  /*24f0*/  @P1 STG.E.U16 desc[UR38][R132.64+0x2], R145 ;  /* 0x0000029184001986 */ /* 0x0003e8000c101526 */
[----:B------:R2:W3:Y:S01]  /*2500*/  @P2 LDG.E.LTC128B.U16 R147, desc[UR38][R140.64] ;  /* 0x000000268c932981 */ /* 0x0004e2000c1e1520 */
[----:B------:R-:W-:Y:S01]  /*2510*/  IMAD.SHL.U32 R137, R126, 0x2, RZ ;  /* 0x000000027e897824 */ /* 0x000fe200078e00ff */
[----:B------:R-:W-:Y:S01]  /*2520*/  IADD3 R144, P1, R4, R144, RZ ;  /* 0x0000009004907210 */ /* 0x000fe20007f3e0ff */
[----:B------:R-:W-:Y:S03]  /*2530*/  BSSY B1, `(.L_x_32) ;  /* 0x0000011000017945 */ /* 0x000fe60003800000 */
[----:B------:R-:W-:Y:S01]  /*2540*/  IADD3 R142, P4, R137, R132, RZ ;  /* 0x00000084898e7210 */ /* 0x000fe20007f9e0ff */
[----:B-1----:R-:W-:Y:S01]  /*2550*/  IMAD.X R145, R5, 0x1, R143, P1 ;  /* 0x0000000105917824 */ /* 0x002fe200008e068f */
[----:B------:R-:W-:Y:S01]  /*2560*/  ISETP.GT.AND P1, PT, R3, 0x1, P0 ;  /* 0x000000010300780c */ /* 0x000fe20000724270 */
[----:B------:R-:W-:-:S03]  /*2570*/  IMAD.WIDE.U32 R144, R19, R10, R144 ;  /* 0x0000000a13907225 */ /* 0x000fc600078e0090 */
[----:B--2---:R-:W-:Y:S01]  /*2580*/  LEA R140, P5, R144, R6, 0x1 ;  /* 0x00000006908c7211 */ /* 0x004fe200078a08ff */
[----:B---3--:R-:W-:-:S05]  /*2590*/  HADD2.F32 R72, -RZ, R147.H0_H0 ;  /* 0x20000093ff487230 */ /* 0x008fca0000004100 */
[----:B------:R-:W-:Y:S01]  /*25a0*/  FMUL R73, R72, R121 ;  /* 0x0000007948497220 */ /* 0x000fe20000400000 */
[----:B------:R-:W-:-:S03]  /*25b0*/  IADD3 R72, R11, R145, RZ ;  /* 0x000000910b487210 */ /* 0x000fc60007ffe0ff */
[----:B------:R-:W-:Y:S01]  /*25c0*/  FFMA R74, R74, R120, R73 ;  /* 0x000000784a4a7223 */ /* 0x000fe20000000049 */
[----:B------:R-:W-:Y:S02]  /*25d0*/  SHF.L.U64.HI R73, R126, 0x1, R125 ;  /* 0x000000017e497819 */ /* 0x000fe4000001027d */
[----:B------:R-:W-:Y:S02]  /*25e0*/  LEA.HI.X R141, R144, R7, R72, 0x1, P5 ;  /* 0x00000007908d7211 */ /* 0x000fe400028f0c48 */
[----:B------:R-:W-:Y:S01]  /*25f0*/  F2FP.F16.F32.PACK_AB R74, RZ, R74 ;  /* 0x0000004aff4a723e */ /* 0x000fe200000000ff */
[----:B------:R-:W-:-:S05]  /*2600*/  IMAD.X R143, R73, 0x1, R133, P4 ;  /* 0x00000001498f7824 */ /* 0x000fca00020e0685 */
[----:B------:R1:W-:Y:S01]  /*2610*/  @P2 STG.E.U16 desc[UR38][R142.64], R74 ;  /* 0x0000004a8e002986 */ /* 0x0003e2000c101526 */
[----:B------:R-:W-:Y:S05]  /*2620*/  @!P1 BRA `(.L_x_33) ;  /* 0x0000000000049947 */ /* 0x000fea0003800000 */
[----:B------:R2:W5:Y:S02]  /*2630*/  LDG.E.LTC128B.U16 R147, desc[UR38][R140.64+0x2] ;  /* 0x000002268c937981 */ /* 0x000564000c1e1520 */
.L_x_33:
[----:B------:R-:W-:Y:S05]  /*2640*/  BSYNC B1 ;  /* 0x0000000000017941 */ /* 0x000fea0003800000 */
.L_x_32:
[----:B-----5:R-:W-:Y:S01]  /*2650*/  HADD2.F32 R72, -RZ, R147.H0_H0 ;  /* 0x20000093ff487230 */ /* 0x020fe20000004100 */
[----:B------:R-:W-:Y:S01]  /*2660*/  ISETP.GT.AND P2, PT, R3, 0x8, P3 ;  /* 0x000000080300780c */ /* 0x000fe20001f44270 */
[----:B-1----:R-:W-:Y:S01]  /*2670*/  @P1 IMAD.MOV.U32 R74, RZ, RZ, R142 ;  /* 0x000000ffff4a1224 */ /* 0x002fe200078e008e */
[----:B------:R-:W-:Y:S02]  /*2680*/  BSSY B1, `(.L_x_34) ;  /* 0x0000008000017945 */ /* 0x000fe40003800000 */
[----:B------:R-:W-:-:S04]  /*2690*/  FMUL R72, R72, R121 ;  /* 0x0000007948487220 */ /* 0x000fc80000400000 */
[----:B------:R-:W-:Y:S01]  /*26a0*/  FFMA R72, R75, R120, R72 ;  /* 0x000000784b487223 */ /* 0x000fe20000000048 */
[----:B------:R-:W-:-:S04]  /*26b0*/  @P1 IMAD.MOV.U32 R75, RZ, RZ, R143 ;  /* 0x000000ffff4b1224 */ /* 0x000fc800078e008f */
[----:B------:R-:W-:-:S05]  /*26c0*/  F2FP.F16.F32.PACK_AB R72, RZ, R72 ;  /* 0x00000048ff48723e */ /* 0x000fca00000000ff */
[----:B------:R1:W-:Y:S01]  /*26d0*/  @P1 STG.E.U16 desc[UR38][R74.64+0x2], R72 ;  /* 0x000002484a001986 */ /* 0x0003e2000c101526 */
[----:B------:R-:W-:Y:S05]  /*26e0*/  @!P2 BRA `(.L_x_35) ;  /* 0x000000000004a947 */ /* 0x000fea0003800000 */
[----:B------:R3:W5:Y:S02]  /*26f0*/  LDG.E.LTC128B.U16 R147, desc[UR38][R138.64+0x10] ;  /* 0x000010268a937981 */ /* 0x000764000c1e1520 */
.L_x_35:
[----:B------:R-:W-:Y:S05]  /*2700*/  BSYNC B1 ;  /* 0x0000000000017941 */ /* 0x000fea0003800000 */
.L_x_34:
[----:B-1---5:R-:W-:Y:S01]  /*2710*/  HADD2.F32 R72, -RZ, R147.H0_H0 ;  /* 0x20000093ff487230 */ /* 0x022fe20000004100 */
[----:B------:R-:W-:Y:S01]  /*2720*/  ISETP.GT.AND P1, PT, R3, 0x9, P3 ;  /* 0x000000090300780c */ /* 0x000fe20001f24270 */
[----:B------:R-:W-:Y:S01]  /*2730*/  @P2 IMAD.MOV.U32 R74, RZ, RZ, R132 ;  /* 0x000000ffff4a2224 */ /* 0x000fe200078e0084 */
[----:B------:R-:W-:Y:S02]  /*2740*/  BSSY B1, `(.L_x_36) ;  /* 0x0000009000017945 */ /* 0x000fe40003800000 */
[----:B------:R-:W-:-:S04]  /*2750*/  FMUL R75, R72, R121 ;  /* 0x00000079484b7220 */ /* 0x000fc80000400000 */
[----:B------:R-:W-:-:S05]  /*2760*/  FFMA R75, R76, R120, R75 ;  /* 0x000000784c4b7223 */ /* 0x000fca000000004b */
[----:B------:R-:W-:-:S04]  /*2770*/  F2FP.F16.F32.PACK_AB R75, RZ, R75 ;  /* 0x0000004bff4b723e */ /* 0x000fc800000000ff */
[----:B------:R-:W-:Y:S02]  /*2780*/  PRMT R72, R75, 0x7610, R72 ;  /* 0x000076104b487816 */ /* 0x000fe40000000048 */
[----:B------:R-:W-:-:S05]  /*2790*/  @P2 MOV R75, R133 ;  /* 0x00000085004b2202 */ /* 0x000fca0000000f00 */
[----:B------:R1:W-:Y:S01]  /*27a0*/  @P2 STG.E.U16 desc[UR38][R74.64+0x10], R72 ;  /* 0x000010484a002986 */ /* 0x0003e2000c101526 */
[----:B------:R-:W-:Y:S05]  /*27b0*/  @!P1 BRA `(.L_x_37) ;  /* 0x0000000000049947 */ /* 0x000fea0003800000 */
[----:B------:R4:W5:Y:S02]  /*27c0*/  LDG.E.LTC128B.U16 R147, desc[UR38][R138.64+0x12] ;  /* 0x000012268a937981 */ /* 0x000964000c1e1520 */
.L_x_37:
[----:B------:R-:W-:Y:S05]  /*27d0*/  BSYNC B1 ;  /* 0x0000000000017941 */ /* 0x000fea0003800000 */
.L_x_36:
[----:B-1---5:R-:W-:Y:S01]  /*27e0*/  HADD2.F32 R72, -RZ, R147.H0_H0 ;  /* 0x20000093ff487230 */ /* 0x022fe20000004100 */
[----:B------:R-:W-:Y:S01]  /*27f0*/  ISETP.GT.AND P2, PT, R3, 0x8, P0 ;  /* 0x000000080300780c */ /* 0x000fe20000744270 */
[----:B------:R-:W-:Y:S01]  /*2800*/  @P1 IMAD.MOV.U32 R74, RZ, RZ, R132 ;  /* 0x000000ffff4a1224 */ /* 0x000fe200078e0084 */
[----:B------:R-:W-:Y:S01]  /*2810*/  BSSY B1, `(.L_x_38) ;  /* 0x0000008000017945 */ /* 0x000fe20003800000 */
[----:B------:R-:W-:Y:S02]  /*2820*/  @P1 IMAD.MOV.U32 R75, RZ, RZ, R133 ;  /* 0x000000ffff4b1224 */ /* 0x000fe400078e0085 */
[----:B------:R-:W-:-:S04]  /*2830*/  FMUL R72, R72, R121 ;  /* 0x0000007948487220 */ /* 0x000fc80000400000 */
[----:B------:R-:W-:-:S05]  /*2840*/  FFMA R72, R77, R120, R72 ;  /* 0x000000784d487223 */ /* 0x000fca0000000048 */
[----:B------:R-:W-:-:S05]  /*2850*/  F2FP.F16.F32.PACK_AB R72, RZ, R72 ;  /* 0x00000048ff48723e */ /* 0x000fca00000000ff */
[----:B------:R1:W-:Y:S01]  /*2860*/  @P1 STG.E.U16 desc[UR38][R74.64+0x12], R72 ;  /* 0x000012484a001986 */ /* 0x0003e2000c101526 */
[----:B------:R-:W-:Y:S05]  /*2870*/  @!P2 BRA `(.L_x_39) ;  /* 0x000000000004a947 */ /* 0x000fea0003800000 */
[----:B------:R0:W5:Y:S02]  /*2880*/  LDG.E.LTC128B.U16 R147, desc[UR38][R140.64+0x10] ;  /* 0x000010268c937981 */ /* 0x000164000c1e1520 */
.L_x_39:
[----:B------:R-:W-:Y:S05]  /*2890*/  BSYNC B1 ;  /* 0x0000000000017941 */ /* 0x000fea0003800000 */
.L_x_38:
[----:B-1---5:R-:W-:Y:S01]  /*28a0*/  HADD2.F32 R72, -RZ, R147.H0_H0 ;  /* 0x20000093ff487230 */ /* 0x022fe20000004100 */
[----:B------:R-:W-:Y:S01]  /*28b0*/  ISETP.GT.AND P1, PT, R3, 0x9, P0 ;  /* 0x000000090300780c */ /* 0x000fe20000724270 */
[----:B------:R-:W-:Y:S01]  /*28c0*/  @P2 IMAD.MOV.U32 R74, RZ, RZ, R142 ;  /* 0x000000ffff4a2224 */ /* 0x000fe200078e008e */
[----:B------:R-:W-:Y:S02]  /*28d0*/  BSSY B1, `(.L_x_40) ;  /* 0x0000009000017945 */ /* 0x000fe40003800000 */
[----:B------:R-:W-:-:S04]  /*28e0*/  FMUL R75, R72, R121 ;  /* 0x00000079484b7220 */ /* 0x000fc80000400000 */
[----:B------:R-:W-:-:S05]  /*28f0*/  FFMA R75, R78, R120, R75 ;  /* 0x000000784e4b7223 */ /* 0x000fca000000004b */
[----:B------:R-:W-:-:S04]  /*2900*/  F2FP.F16.F32.PACK_AB R75, RZ, R75 ;  /* 0x0000004bff4b723e */ /* 0x000fc800000000ff */
[----:B------:R-:W-:Y:S01]  /*2910*/  PRMT R72, R75, 0x7610, R72 ;  /* 0x000076104b487816 */ /* 0x000fe20000000048 */
[----:B------:R-:W-:-:S05]  /*2920*/  @P2 IMAD.MOV.U32 R75, RZ, RZ, R143 ;  /* 0x000000ffff4b2224 */ /* 0x000fca00078e008f */
[----:B------:R1:W-:Y:S01]  /*2930*/  @P2 STG.E.U16 desc[UR38][R74.64+0x10], R72 ;  /* 0x000010484a002986 */ /* 0x0003e2000c101526 */
[----:B------:R-:W-:Y:S05]  /*2940*/  @!P1 BRA `(.L_x_41) ;  /* 0x0000000000049947 */ /* 0x000fea0003800000 */
[----:B------:R0:W5:Y:S02]  /*2950*/  LDG.E.LTC128B.U16 R147, desc[UR38][R140.64+0x12] ;  /* 0x000012268c937981 */ /* 0x000164000c1e1520 */
.L_x_41:
[----:B------:R-:W-:Y:S05]  /*2960*/  BSYNC B1 ;  /* 0x0000000000017941 */ /* 0x000fea0003800000 */
.L_x_40:
[----:B-1---5:R-:W-:Y:S01]  /*2970*/  HADD2.F32 R72, -RZ, R147.H0_H0 ;  /* 0x20000093ff487230 */ /* 0x022fe20000004100 */
[----:B------:R-:W-:Y:S01]  /*2980*/  @P1 MOV R74, R142 ;  /* 0x0000008e004a1202 */ /* 0x000fe20000000f00 */
[----:B------:R-:W-:Y:S01]  /*2990*/  @P1 IMAD.MOV.U32 R75, RZ, RZ, R143 ;  /* 0x000000ffff4b1224 */ /* 0x000fe200078e008f */
[----:B------:R-:W-:Y:S01]  /*29a0*/  ISETP.GT.AND P2, PT, R3, 0x10, P3 ;  /* 0x000000100300780c */ /* 0x000fe20001f44270 */
[----:B------:R-:W-:Y:S01]  /*29b0*/  BSSY B1, `(.L_x_42) ;  /* 0x0000007000017945 */ /* 0x000fe20003800000 */
[----:B------:R-:W-:-:S04]  /*29c0*/  FMUL R72, R72, R121 ;  /* 0x0000007948487220 */ /* 0x000fc80000400000 */
[----:B------:R-:W-:-:S05]  /*29d0*/  FFMA R72, R79, R120, R72 ;  /* 0x000000784f487223 */ /* 0x000fca0000000048 */
[----:B------:R-:W-:-:S05]  /*29e0*/  F2FP.F16.F32.PACK_AB R72, RZ, R72 ;  /* 0x00000048ff48723e */ /* 0x000fca00000000ff */
[----:B------:R1:W-:Y:S01]  /*29f0*/  @P1 STG.E.U16 desc[UR38][R74.64+0x12], R72 ;  /* 0x000012484a001986 */ /* 0x0003e2000c101526 */
[----:B------:R-:W-:Y:S05]  /*2a00*/  @!P2 BRA `(.L_x_43) ;  /* 0x000000000004a947 */ /* 0x000fea0003800000 */
[----:B------:R0:W5:Y:S02]  /*2a10*/  LDG.E.LTC128B.U16 R147, desc[UR38][R138.64+0x20] ;  /* 0x000020268a937981 */ /* 0x000164000c1e1520 */
.L_x_43:
[----:B------:R-:W-:Y:S05]  /*2a20*/  BSYNC B1 ;  /* 0x0000000000017941 */ /* 0x000fea0003800000 */
.L_x_42:
        /* <DEDUP_REMOVED lines=12> */
.L_x_45:
[----:B------:R-:W-:Y:S05]  /*2af0*/  BSYNC B1 ;  /* 0x0000000000017941 */ /* 0x000fea0003800000 */
.L_x_44:
        /* <DEDUP_REMOVED lines=11> */
.L_x_47:
[----:B------:R-:W-:Y:S05]  /*2bb0*/  BSYNC B1 ;  /* 0x0000000000017941 */ /* 0x000fea0003800000 */
.L_x_46:
        /* <DEDUP_REMOVED lines=12> */
.L_x_49:
[----:B------:R-:W-:Y:S05]  /*2c80*/  BSYNC B1 ;  /* 0x0000000000017941 */ /* 0x000fea0003800000 */
.L_x_48:
        /* <DEDUP_REMOVED lines=11> */
.L_x_51:
[----:B------:R-:W-:Y:S05]  /*2d40*/  BSYNC B1 ;  /* 0x0000000000017941 */ /* 0x000fea0003800000 */
.L_x_50:
[----:B-1---5:R-:W-:Y:S01]  /*2d50*/  HADD2.F32 R72, -RZ, R147.H0_H0 ;  /* 0x20000093ff487230 */ /* 0x022fe20000004100 */
[----:B------:R-:W-:Y:S01]  /*2d60*/  @P2 MOV R74, R132 ;  /* 0x00000084004a2202 */ /* 0x000fe20000000f00 */
[----:B------:R-:W-:Y:S01]  /*2d70*/  BSSY B1, `(.L_x_52) ;  /* 0x000000a000017945 */ /* 0x000fe20003800000 */
[----:B------:R-:W-:Y:S02]  /*2d80*/  ISETP.GT.AND P1, PT, R3, 0x19, P3 ;  /* 0x000000190300780c */ /* 0x000fe40001f24270 */
        /* <DEDUP_REMOVED lines=8> */
.L_x_53:
[----:B------:R-:W-:Y:S05]  /*2e10*/  BSYNC B1 ;  /* 0x0000000000017941 */ /* 0x000fea0003800000 */
.L_x_52:
        /* <DEDUP_REMOVED lines=11> */
.L_x_55:
[----:B------:R-:W-:Y:S05]  /*2ed0*/  BSYNC B1 ;  /* 0x0000000000017941 */ /* 0x000fea0003800000 */
.L_x_54:
        /* <DEDUP_REMOVED lines=12> */
.L_x_57:
[----:B------:R-:W-:Y:S05]  /*2fa0*/  BSYNC B1 ;  /* 0x0000000000017941 */ /* 0x000fea0003800000 */
.L_x_56:
        /* <DEDUP_REMOVED lines=11> */
.L_x_59:
[----:B------:R-:W-:Y:S05]  /*3060*/  BSYNC B1 ;  /* 0x0000000000017941 */ /* 0x000fea0003800000 */
.L_x_58:
        /* <DEDUP_REMOVED lines=12> */
.L_x_61:
[----:B------:R-:W-:Y:S05]  /*3130*/  BSYNC B1 ;  /* 0x0000000000017941 */ /* 0x000fea0003800000 */
.L_x_60:
        /* <DEDUP_REMOVED lines=11> */
.L_x_63:
[----:B------:R-:W-:Y:S05]  /*31f0*/  BSYNC B1 ;  /* 0x0000000000017941 */ /* 0x000fea0003800000 */
.L_x_62:
        /* <DEDUP_REMOVED lines=12> */
.L_x_65:
[----:B------:R-:W-:Y:S05]  /*32c0*/  BSYNC B1 ;  /* 0x0000000000017941 */ /* 0x000fea0003800000 */
.L_x_64:
        /* <DEDUP_REMOVED lines=11> */
.L_x_67:
[----:B------:R-:W-:Y:S05]  /*3380*/  BSYNC B1 ;  /* 0x0000000000017941 */ /* 0x000fea0003800000 */
.L_x_66:
        /* <DEDUP_REMOVED lines=12> */
.L_x_69:
[----:B------:R-:W-:Y:S05]  /*3450*/  BSYNC B1 ;  /* 0x0000000000017941 */ /* 0x000fea0003800000 */
.L_x_68:
        /* <DEDUP_REMOVED lines=11> */
.L_x_71:
[----:B------:R-:W-:Y:S05]  /*3510*/  BSYNC B1 ;  /* 0x0000000000017941 */ /* 0x000fea0003800000 */
.L_x_70:
        /* <DEDUP_REMOVED lines=12> */
.L_x_73:
[----:B------:R-:W-:Y:S05]  /*35e0*/  BSYNC B1 ;  /* 0x0000000000017941 */ /* 0x000fea0003800000 */
.L_x_72:
        /* <DEDUP_REMOVED lines=11> */
.L_x_75:
[----:B------:R-:W-:Y:S05]  /*36a0*/  BSYNC B1 ;  /* 0x0000000000017941 */ /* 0x000fea0003800000 */
.L_x_74:
        /* <DEDUP_REMOVED lines=12> */
.L_x_77:
[----:B------:R-:W-:Y:S05]  /*3770*/  BSYNC B1 ;  /* 0x0000000000017941 */ /* 0x000fea0003800000 */
.L_x_76:
        /* <DEDUP_REMOVED lines=11> */
.L_x_79:
[----:B------:R-:W-:Y:S05]  /*3830*/  BSYNC B1 ;  /* 0x0000000000017941 */ /* 0x000fea0003800000 */
.L_x_78:
        /* <DEDUP_REMOVED lines=12> */
.L_x_81:
[----:B------:R-:W-:Y:S05]  /*3900*/  BSYNC B1 ;  /* 0x0000000000017941 */ /* 0x000fea0003800000 */
.L_x_80:
        /* <DEDUP_REMOVED lines=11> */
.L_x_83:
[----:B------:R-:W-:Y:S05]  /*39c0*/  BSYNC B1 ;  /* 0x0000000000017941 */ /* 0x000fea0003800000 */
.L_x_82:
        /* <DEDUP_REMOVED lines=12> */
.L_x_85:
[----:B------:R-:W-:Y:S05]  /*3a90*/  BSYNC B1 ;  /* 0x0000000000017941 */ /* 0x000fea0003800000 */
.L_x_84:
        /* <DEDUP_REMOVED lines=11> */
.L_x_87:
[----:B------:R-:W-:Y:S05]  /*3b50*/  BSYNC B1 ;  /* 0x0000000000017941 */ /* 0x000fea0003800000 */
.L_x_86:
        /* <DEDUP_REMOVED lines=12> */
.L_x_89:
[----:B------:R-:W-:Y:S05]  /*3c20*/  BSYNC B1 ;  /* 0x0000000000017941 */ /* 0x000fea0003800000 */
.L_x_88:
        /* <DEDUP_REMOVED lines=11> */
.L_x_91:
[----:B------:R-:W-:Y:S05]  /*3ce0*/  BSYNC B1 ;  /* 0x0000000000017941 */ /* 0x000fea0003800000 */
.L_x_90:
        /* <DEDUP_REMOVED lines=12> */
.L_x_93:
[----:B------:R-:W-:Y:S05]  /*3db0*/  BSYNC B1 ;  /* 0x0000000000017941 */ /* 0x000fea0003800000 */
.L_x_92:
        /* <DEDUP_REMOVED lines=11> */
.L_x_95:
[----:B------:R-:W-:Y:S05]  /*3e70*/  BSYNC B1 ;  /* 0x0000000000017941 */ /* 0x000fea0003800000 */
.L_x_94:
        /* <DEDUP_REMOVED lines=12> */
.L_x_97:
[----:B------:R-:W-:Y:S05]  /*3f40*/  BSYNC B1 ;  /* 0x0000000000017941 */ /* 0x000fea0003800000 */
.L_x_96:
        /* <DEDUP_REMOVED lines=11> */
.L_x_99:
[----:B------:R-:W-:Y:S05]  /*4000*/  BSYNC B1 ;  /* 0x0000000000017941 */ /* 0x000fea0003800000 */
.L_x_98:
        /* <DEDUP_REMOVED lines=12> */
.L_x_101:
[----:B------:R-:W-:Y:S05]  /*40d0*/  BSYNC B1 ;  /* 0x0000000000017941 */ /* 0x000fea0003800000 */
.L_x_100:
        /* <DEDUP_REMOVED lines=11> */
.L_x_103:
[----:B------:R-:W-:Y:S05]  /*4190*/  BSYNC B1 ;  /* 0x0000000000017941 */ /* 0x000fea0003800000 */
.L_x_102:
        /* <DEDUP_REMOVED lines=12> */
.L_x_105:
[----:B------:R-:W-:Y:S05]  /*4260*/  BSYNC B1 ;  /* 0x0000000000017941 */ /* 0x000fea0003800000 */
.L_x_104:
        /* <DEDUP_REMOVED lines=11> */
.L_x_107:
[----:B------:R-:W-:Y:S05]  /*4320*/  BSYNC B1 ;  /* 0x0000000000017941 */ /* 0x000fea0003800000 */
.L_x_106:
        /* <DEDUP_REMOVED lines=12> */
.L_x_109:
[----:B------:R-:W-:Y:S05]  /*43f0*/  BSYNC B1 ;  /* 0x0000000000017941 */ /* 0x000fea0003800000 */
.L_x_108:
        /* <DEDUP_REMOVED lines=11> */
.L_x_111:
[----:B------:R-:W-:Y:S05]  /*44b0*/  BSYNC B1 ;  /* 0x0000000000017941 */ /* 0x000fea0003800000 */
.L_x_110:
        /* <DEDUP_REMOVED lines=12> */
.L_x_113:
[----:B------:R-:W-:Y:S05]  /*4580*/  BSYNC B1 ;  /* 0x0000000000017941 */ /* 0x000fea0003800000 */
.L_x_112:
        /* <DEDUP_REMOVED lines=11> */
.L_x_115:
[----:B------:R-:W-:Y:S05]  /*4640*/  BSYNC B1 ;  /* 0x0000000000017941 */ /* 0x000fea0003800000 */
.L_x_114:
        /* <DEDUP_REMOVED lines=12> */
.L_x_117:
[----:B------:R-:W-:Y:S05]  /*4710*/  BSYNC B1 ;  /* 0x0000000000017941 */ /* 0x000fea0003800000 */
.L_x_116:
        /* <DEDUP_REMOVED lines=11> */
.L_x_119:
[----:B------:R-:W-:Y:S05]  /*47d0*/  BSYNC B1 ;  /* 0x0000000000017941 */ /* 0x000fea0003800000 */
.L_x_118:
[----:B-1---5:R-:W-:Y:S01]  /*47e0*/  HADD2.F32 R72, -RZ, R147.H0_H0 ;  /* 0x20000093ff487230 */ /* 0x022fe20000004100 */
[----:B------:R-:W-:Y:S01]  /*47f0*/  ISETP.GT.AND P1, PT, R3, 0x59, P0 ;  /* 0x000000590300780c */ /* 0x000fe20000724270 */
[----:B------:R-:W-:Y:S01]  /*4800*/  @P2 IMAD.MOV.U32 R74, RZ, RZ, R142 ;  /* 0x000000ffff4a2224 */ /* 0x000fe200078e008e */
[----:B------:R-:W-:Y:S01]  /*4810*/  BSSY B1, `(.L_x_120) ;  /* 0x000000a000017945 */ /* 0x000fe20003800000 */
[----:B------:R-:W-:Y:S01]  /*4820*/  IADD3 R81, P0, R8, 0x80, RZ ;  /* 0x0000008008517810 */ /* 0x000fe20007f1e0ff */
        /* <DEDUP_REMOVED lines=8> */
.L_x_121:
[----:B------:R-:W-:Y:S05]  /*48b0*/  BSYNC B1 ;  /* 0x0000000000017941 */ /* 0x000fea0003800000 */
.L_x_120:
[----:B-----5:R-:W-:Y:S01]  /*48c0*/  HADD2.F32 R8, -RZ, R147.H0_H0 ;  /* 0x20000093ff087230 */ /* 0x020fe20000004100 */
[----:B------:R-:W-:Y:S01]  /*48d0*/  IADD3.X R9, RZ, R9, RZ, P0, !PT ;  /* 0x00000009ff097210 */ /* 0x000fe200007fe4ff */
[----:B------:R-:W-:Y:S01]  /*48e0*/  BSSY B1, `(.L_x_122) ;  /* 0x0000010000017945 */ /* 0x000fe20003800000 */
[----:B------:R-:W-:Y:S02]  /*48f0*/  ISETP.GT.AND P0, PT, R136, 0x80, PT ;  /* 0x000000808800780c */ /* 0x000fe40003f04270 */
[----:B------:R-:W-:Y:S01]  /*4900*/  FMUL R8, R8, R121 ;  /* 0x0000007908087220 */ /* 0x000fe20000400000 */
[----:B-1----:R-:W-:Y:S01]  /*4910*/  IMAD R72, R9, R12, RZ ;  /* 0x0000000c09487224 */ /* 0x002fe200078e02ff */
[----:B------:R-:W-:Y:S02]  /*4920*/  ISETP.GT.AND P3, PT, R3, RZ, P0 ;  /* 0x000000ff0300720c */ /* 0x000fe40000764270 */
[----:B------:R-:W-:Y:S01]  /*4930*/  FFMA R119, R119, R120, R8 ;  /* 0x0000007877777223 */ /* 0x000fe20000000008 */
[----:B------:R-:W-:-:S02]  /*4940*/  IMAD R79, R81, R13, R72 ;  /* 0x0000000d514f7224 */ /* 0x000fc400078e0248 */
[----:B------:R-:W-:Y:S02]  /*4950*/  IMAD.WIDE.U32 R8, R81, R12, R20 ;  /* 0x0000000c51087225 */ /* 0x000fe400078e0014 */
[----:B------:R-:W-:Y:S02]  /*4960*/  F2FP.F16.F32.PACK_AB R119, RZ, R119 ;  /* 0x00000077ff77723e */ /* 0x000fe400000000ff */
[----:B------:R-:W-:Y:S01]  /*4970*/  IMAD.IADD R9, R9, 0x1, R79 ;  /* 0x0000000109097824 */ /* 0x000fe200078e024f */
[C---:B------:R-:W-:Y:S02]  /*4980*/  LEA R74, P2, R8.reuse, R6, 0x1 ;  /* 0x00000006084a7211 */ /* 0x040fe400078408ff */
[----:B------:R1:W-:Y:S02]  /*4990*/  @P1 STG.E.U16 desc[UR38][R142.64+0xb2], R119 ;  /* 0x0000b2778e001986 */ /* 0x0003e4000c101526 */
[----:B------:R-:W-:Y:S01]  /*49a0*/  LEA.HI.X R75, R8, R7, R9, 0x1, P2 ;  /* 0x00000007084b7211 */ /* 0x000fe200010f0c09 */
[----:B------:R-:W-:Y:S01]  /*49b0*/  IMAD.WIDE.U32 R8, R81, R12, R4 ;  /* 0x0000000c51087225 */ /* 0x000fe200078e0004 */
[----:B------:R-:W-:Y:S07]  /*49c0*/  @!P3 BRA `(.L_x_123) ;  /* 0x000000000004b947 */ /* 0x000fee0003800000 */
[----:B------:R0:W5:Y:S02]  /*49d0*/  LDG.E.LTC128B.U16 R147, desc[UR38][R74.64] ;  /* 0x000000264a937981 */ /* 0x000164000c1e1520 */
.L_x_123:
[----:B------:R-:W-:Y:S05]  /*49e0*/  BSYNC B1 ;  /* 0x0000000000017941 */ /* 0x000fea0003800000 */
.L_x_122:
[----:B-----5:R-:W-:Y:S01]  /*49f0*/  HADD2.F32 R72, -RZ, R147.H0_H0 ;  /* 0x20000093ff487230 */ /* 0x020fe20000004100 */
[----:B0-----:R-:W-:Y:S01]  /*4a00*/  LEA R74, P1, R127, R132, 0x1 ;  /* 0x000000847f4a7211 */ /* 0x001fe200078208ff */
[----:B------:R-:W-:Y:S01]  /*4a10*/  IMAD.IADD R9, R79, 0x1, R9 ;  /* 0x000000014f097824 */ /* 0x000fe200078e0209 */
[----:B------:R-:W-:Y:S01]  /*4a20*/  ISETP.GT.AND P2, PT, R3, 0x1, P0 ;  /* 0x000000010300780c */ /* 0x000fe20000744270 */
[----:B------:R-:W-:Y:S01]  /*4a30*/  BSSY B1, `(.L_x_124) ;  /* 0x000000c000017945 */ /* 0x000fe20003800000 */
[----:B------:R-:W-:Y:S01]  /*4a40*/  FMUL R13, R72, R121 ;  /* 0x00000079480d7220 */ /* 0x000fe20000400000 */
[----:B------:R-:W-:Y:S01]  /*4a50*/  LEA.HI.X R75, R127, R133, R124, 0x1, P1 ;  /* 0x000000857f4b7211 */ /* 0x000fe200008f0c7c */
[----:B------:R-:W-:-:S04]  /*4a60*/  IMAD.WIDE.U32 R76, R19, R10, R8 ;  /* 0x0000000a134c7225 */ /* 0x000fc800078e0008 */
[----:B------:R-:W-:Y:S01]  /*4a70*/  FFMA R13, R24, R120, R13 ;  /* 0x00000078180d7223 */ /* 0x000fe2000000000d */
[----:B------:R-:W-:Y:S01]  /*4a80*/  IMAD.IADD R9, R11, 0x1, R77 ;  /* 0x000000010b097824 */ /* 0x000fe200078e024d */
[----:B------:R-:W-:-:S03]  /*4a90*/  LEA R8, P4, R76, R6, 0x1 ;  /* 0x000000064c087211 */ /* 0x000fc600078808ff */
[----:B------:R-:W-:Y:S02]  /*4aa0*/  F2FP.F16.F32.PACK_AB R13, RZ, R13 ;  /* 0x0000000dff0d723e */ /* 0x000fe400000000ff */
[----:B------:R-:W-:-:S03]  /*4ab0*/  LEA.HI.X R9, R76, R7, R9, 0x1, P4 ;  /* 0x000000074c097211 */ /* 0x000fc600020f0c09 */
[----:B------:R0:W-:Y:S01]  /*4ac0*/  @P3 STG.E.U16 desc[UR38][R74.64], R13 ;  /* 0x0000000d4a003986 */ /* 0x0001e2000c101526 */
[----:B------:R-:W-:Y:S05]  /*4ad0*/  @!P2 BRA `(.L_x_125) ;  /* 0x000000000004a947 */ /* 0x000fea0003800000 */
[----:B------:R0:W5:Y:S02]  /*4ae0*/  LDG.E.LTC128B.U16 R147, desc[UR38][R8.64+0x2] ;  /* 0x0000022608937981 */ /* 0x000164000c1e1520 */
.L_x_125:
[----:B------:R-:W-:Y:S05]  /*4af0*/  BSYNC B1 ;  /* 0x0000000000017941 */ /* 0x000fea0003800000 */
.L_x_124:
[----:B-----5:R-:W-:Y:S01]  /*4b00*/  HADD2.F32 R20, -RZ, R147.H0_H0 ;  /* 0x20000093ff147230 */ /* 0x020fe20000004100 */
[----:B------:R-:W-:Y:S01]  /*4b10*/  ISETP.GT.AND P1, PT, R136, 0x88, PT ;  /* 0x000000888800780c */ /* 0x000fe20003f24270 */
[----:B0-----:R-:W-:Y:S01]  /*4b20*/  IMAD.WIDE.U32 R12, R81, R12, R134 ;  /* 0x0000000c510c7225 */ /* 0x001fe200078e0086 */
[----:B------:R-:W-:Y:S03]  /*4b30*/  BSSY B1, `(.L_x_126) ;  /* 0x0000011000017945 */ /* 0x000fe60003800000 */
[----:B------:R-:W-:Y:S01]  /*4b40*/  FMUL R20, R20, R121 ;  /* 0x0000007914147220 */ /* 0x000fe20000400000 */
[----:B------:R-:W-:Y:S01]  /*4b50*/  IMAD.IADD R79, R79, 0x1, R13 ;  /* 0x000000014f4f7824 */ /* 0x000fe200078e020d */
[----:B------:R-:W-:Y:S02]  /*4b60*/  IADD3 R15, P5, R14, R12, RZ ;  /* 0x0000000c0e0f7210 */ /* 0x000fe40007fbe0ff */
[----:B------:R-:W-:Y:S01]  /*4b70*/  FFMA R20, R25, R120, R20 ;  /* 0x0000007819147223 */ /* 0x000fe20000000014 */
[----:B------:R-:W-:-:S02]  /*4b80*/  IADD3 R14, P4, R4, R12, RZ ;  /* 0x0000000c040e7210 */ /* 0x000fc40007f9e0ff */
[----:B------:R-:W-:Y:S02]  /*4b90*/  ISETP.GT.AND P3, PT, R3, RZ, P1 ;  /* 0x000000ff0300720c */ /* 0x000fe40000f64270 */
[----:B------:R-:W-:Y:S02]  /*4ba0*/  F2FP.F16.F32.PACK_AB R13, RZ, R20 ;  /* 0x00000014ff0d723e */ /* 0x000fe400000000ff */
[----:B------:R-:W-:Y:S01]  /*4bb0*/  IADD3.X R20, R79, R21, RZ, P5, !PT ;  /* 0x000000154f147210 */ /* 0x000fe20002ffe4ff */
[----:B------:R-:W-:Y:S01]  /*4bc0*/  @P2 IMAD.MOV.U32 R21, RZ, RZ, R75 ;  /* 0x000000ffff152224 */ /* 0x000fe200078e004b */
[----:B------:R-:W-:Y:S02]  /*4bd0*/  LEA R12, P5, R15, R6, 0x1 ;  /* 0x000000060f0c7211 */ /* 0x000fe400078a08ff */
[----:B------:R-:W-:Y:S02]  /*4be0*/  PRMT R24, R13, 0x7610, R24 ;  /* 0x000076100d187816 */ /* 0x000fe40000000018 */
[----:B------:R-:W-:Y:S01]  /*4bf0*/  LEA.HI.X R13, R15, R7, R20, 0x1, P5 ;  /* 0x000000070f0d7211 */ /* 0x000fe200028f0c14 */
[----:B------:R-:W-:-:S05]  /*4c00*/  @P2 IMAD.MOV.U32 R20, RZ, RZ, R74 ;  /* 0x000000ffff142224 */ /* 0x000fca00078e004a */
[----:B------:R0:W-:Y:S01]  /*4c10*/  @P2 STG.E.U16 desc[UR38][R20.64+0x2], R24 ;  /* 0x0000021814002986 */ /* 0x0001e2000c101526 */
[----:B------:R-:W-:Y:S05]  /*4c20*/  @!P3 BRA `(.L_x_127) ;  /* 0x000000000004b947 */ /* 0x000fea0003800000 */
[----:B------:R0:W5:Y:S02]  /*4c30*/  LDG.E.LTC128B.U16 R147, desc[UR38][R12.64] ;  /* 0x000000260c937981 */ /* 0x000164000c1e1520 */
.L_x_127:
[----:B------:R-:W-:Y:S05]  /*4c40*/  BSYNC B1 ;  /* 0x0000000000017941 */ /* 0x000fea0003800000 */
.L_x_126:
[----:B-----5:R-:W-:Y:S01]  /*4c50*/  HADD2.F32 R4, -RZ, R147.H0_H0 ;  /* 0x20000093ff047230 */ /* 0x020fe20000004100 */
[----:B------:R-:W-:Y:S01]  /*4c60*/  ISETP.GT.AND P2, PT, R3, 0x1, P1 ;  /* 0x000000010300780c */ /* 0x000fe20000f44270 */
[----:B------:R-:W-:Y:S01]  /*4c70*/  IMAD.X R15, R5, 0x1, R79, P4 ;  /* 0x00000001050f7824 */ /* 0x000fe200020e064f */
[----:B------:R-:W-:Y:S02]  /*4c80*/  BSSY B1, `(.L_x_128) ;  /* 0x000000d000017945 */ /* 0x000fe40003800000 */
[----:B------:R-:W-:Y:S01]  /*4c90*/  FMUL R5, R4, R121 ;  /* 0x0000007904057220 */ /* 0x000fe20000400000 */
[----:B------:R-:W-:Y:S01]  /*4ca0*/  IADD3 R4, P4, R74, R137, RZ ;  /* 0x000000894a047210 */ /* 0x000fe20007f9e0ff */
[----:B0-----:R-:W-:-:S04]  /*4cb0*/  IMAD.WIDE.U32 R12, R19, R10, R14 ;  /* 0x0000000a130c7225 */ /* 0x001fc800078e000e */
[----:B------:R-:W-:Y:S01]  /*4cc0*/  FFMA R5, R26, R120, R5 ;  /* 0x000000781a057223 */ /* 0x000fe20000000005 */
[----:B------:R-:W-:Y:S01]  /*4cd0*/  IMAD.IADD R11, R11, 0x1, R13 ;  /* 0x000000010b0b7824 */ /* 0x000fe200078e020d */
[----:B------:R-:W-:-:S03]  /*4ce0*/  LEA R6, P5, R12, R6, 0x1 ;  /* 0x000000060c067211 */ /* 0x000fc600078a08ff */
[----:B------:R-:W-:Y:S02]  /*4cf0*/  F2FP.F16.F32.PACK_AB R10, RZ, R5 ;  /* 0x00000005ff0a723e */ /* 0x000fe400000000ff */
[----:B------:R-:W-:Y:S02]  /*4d00*/  IADD3.X R5, R75, R73, RZ, P4, !PT ;  /* 0x000000494b057210 */ /* 0x000fe400027fe4ff */
[----:B------:R-:W-:-:S03]  /*4d10*/  LEA.HI.X R7, R12, R7, R11, 0x1, P5 ;  /* 0x000000070c077211 */ /* 0x000fc600028f0c0b */
[----:B------:R0:W-:Y:S01]  /*4d20*/  @P3 STG.E.U16 desc[UR38][R4.64], R10 ;  /* 0x0000000a04003986 */ /* 0x0001e2000c101526 */
[----:B------:R-:W-:Y:S05]  /*4d30*/  @!P2 BRA `(.L_x_129) ;  /* 0x000000000004a947 */ /* 0x000fea0003800000 */
[----:B------:R0:W5:Y:S02]  /*4d40*/  LDG.E.LTC128B.U16 R147, desc[UR38][R6.64+0x2] ;  /* 0x0000022606937981 */ /* 0x000164000c1e1520 */
.L_x_129:
[----:B------:R-:W-:Y:S05]  /*4d50*/  BSYNC B1 ;  /* 0x0000000000017941 */ /* 0x000fea0003800000 */
.L_x_128:
[----:B0----5:R-:W-:Y:S01]  /*4d60*/  HADD2.F32 R10, -RZ, R147.H0_H0 ;  /* 0x20000093ff0a7230 */ /* 0x021fe20000004100 */
[----:B------:R-:W-:Y:S01]  /*4d70*/  ISETP.GT.AND P3, PT, R3, 0x8, P0 ;  /* 0x000000080300780c */ /* 0x000fe20000764270 */
[----:B------:R-:W-:Y:S03]  /*4d80*/  BSSY B1, `(.L_x_130) ;  /* 0x0000007000017945 */ /* 0x000fe60003800000 */
[----:B------:R-:W-:-:S04]  /*4d90*/  FMUL R10, R10, R121 ;  /* 0x000000790a0a7220 */ /* 0x000fc80000400000 */
[----:B------:R-:W-:-:S05]  /*4da0*/  FFMA R10, R27, R120, R10 ;  /* 0x000000781b0a7223 */ /* 0x000fca000000000a */
[----:B------:R-:W-:-:S05]  /*4db0*/  F2FP.F16.F32.PACK_AB R10, RZ, R10 ;  /* 0x0000000aff0a723e */ /* 0x000fca00000000ff */
[----:B------:R0:W-:Y:S01]  /*4dc0*/  @P2 STG.E.U16 desc[UR38][R4.64+0x2], R10 ;  /* 0x0000020a04002986 */ /* 0x0001e2000c101526 */
[----:B------:R-:W-:Y:S05]  /*4dd0*/  @!P3 BRA `(.L_x_131) ;  /* 0x000000000004b947 */ /* 0x000fea0003800000 */
[----:B------:R0:W5:Y:S02]  /*4de0*/  LDG.E.LTC128B.U16 R147, desc[UR38][R8.64+0x10] ;  /* 0x0000102608937981 */ /* 0x000164000c1e1520 */
.L_x_131:
[----:B------:R-:W-:Y:S05]  /*4df0*/  BSYNC B1 ;  /* 0x0000000000017941 */ /* 0x000fea0003800000 */
.L_x_130:
[----:B0----5:R-:W-:Y:S01]  /*4e00*/  HADD2.F32 R10, -RZ, R147.H0_H0 ;  /* 0x20000093ff0a7230 */ /* 0x021fe20000004100 */
[----:B------:R-:W-:Y:S01]  /*4e10*/  ISETP.GT.AND P2, PT, R3, 0x9, P0 ;  /* 0x000000090300780c */ /* 0x000fe20000744270 */
[----:B------:R-:W-:Y:S03]  /*4e20*/  BSSY B1, `(.L_x_132) ;  /* 0x000000a000017945 */ /* 0x000fe60003800000 */
[----:B------:R-:W-:Y:S01]  /*4e30*/  FMUL R11, R10, R121 ;  /* 0x000000790a0b7220 */ /* 0x000fe20000400000 */
[----:B------:R-:W-:-:S03]  /*4e40*/  @P3 IMAD.MOV.U32 R10, RZ, RZ, R74 ;  /* 0x000000ffff0a3224 */ /* 0x000fc600078e004a */
[----:B------:R-:W-:-:S05]  /*4e50*/  FFMA R11, R28, R120, R11 ;  /* 0x000000781c0b7223 */ /* 0x000fca000000000b */
[----:B------:R-:W-:-:S04]  /*4e60*/  F2FP.F16.F32.PACK_AB R11, RZ, R11 ;  /* 0x0000000bff0b723e */ /* 0x000fc800000000ff */
[----:B------:R-:W-:Y:S01]  /*4e70*/  PRMT R12, R11, 0x7610, R12 ;  /* 0x000076100b0c7816 */ /* 0x000fe2000000000c */
[----:B------:R-:W-:-:S05]  /*4e80*/  @P3 IMAD.MOV.U32 R11, RZ, RZ, R75 ;  /* 0x000000ffff0b3224 */ /* 0x000fca00078e004b */
[----:B------:R0:W-:Y:S01]  /*4e90*/  @P3 STG.E.U16 desc[UR38][R10.64+0x10], R12 ;  /* 0x0000100c0a003986 */ /* 0x0001e2000c101526 */
[----:B------:R-:W-:Y:S05]  /*4ea0*/  @!P2 BRA `(.L_x_133) ;  /* 0x000000000004a947 */ /* 0x000fea0003800000 */
[----:B------:R0:W5:Y:S02]  /*4eb0*/  LDG.E.LTC128B.U16 R147, desc[UR38][R8.64+0x12] ;  /* 0x0000122608937981 */ /* 0x000164000c1e1520 */
.L_x_133:
[----:B------:R-:W-:Y:S05]  /*4ec0*/  BSYNC B1 ;  /* 0x0000000000017941 */ /* 0x000fea0003800000 */
.L_x_132:
[----:B0----5:R-:W-:Y:S01]  /*4ed0*/  HADD2.F32 R10, -RZ, R147.H0_H0 ;  /* 0x20000093ff0a7230 */ /* 0x021fe20000004100 */
        /* <DEDUP_REMOVED lines=11> */
.L_x_135:
[----:B------:R-:W-:Y:S05]  /*4f90*/  BSYNC B1 ;  /* 0x0000000000017941 */ /* 0x000fea0003800000 */
.L_x_134:
        /* <DEDUP_REMOVED lines=9> */
.L_x_137:
[----:B------:R-:W-:Y:S05]  /*5030*/  BSYNC B1 ;  /* 0x0000000000017941 */ /* 0x000fea0003800000 */
.L_x_136:
[----:B-----5:R-:W-:Y:S01]  /*5040*/  HADD2.F32 R10, -RZ, R147.H0_H0 ;  /* 0x20000093ff0a7230 */ /* 0x020fe20000004100 */
        /* <DEDUP_REMOVED lines=8> */
.L_x_139:
[----:B------:R-:W-:Y:S05]  /*50d0*/  BSYNC B1 ;  /* 0x0000000000017941 */ /* 0x000fea0003800000 */
.L_x_138:
[----:B0----5:R-:W-:Y:S01]  /*50e0*/  HADD2.F32 R10, -RZ, R147.H0_H0 ;  /* 0x20000093ff0a7230 */ /* 0x021fe20000004100 */
[----:B------:R-:W-:Y:S01]  /*50f0*/  ISETP.GT.AND P2, PT, R3, 0x11, P0 ;  /* 0x000000110300780c */ /* 0x000fe20000744270 */
[----:B------:R-:W-:Y:S03]  /*5100*/  BSSY B1, `(.L_x_140) ;  /* 0x000000a000017945 */ /* 0x000fe60003800000 */
[----:B------:R-:W-:Y:S01]  /*5110*/  FMUL R11, R10, R121 ;  /* 0x000000790a0b7220 */ /* 0x000fe20000400000 */
[----:B------:R-:W-:-:S03]  /*5120*/  @P3 MOV R10, R74 ;  /* 0x0000004a000a3202 */ /* 0x000fc60000000f00 */
[----:B------:R-:W-:-:S05]  /*5130*/  FFMA R11, R32, R120, R11 ;  /* 0x00000078200b7223 */ /* 0x000fca000000000b */
[----:B------:R-:W-:-:S04]  /*5140*/  F2FP.F16.F32.PACK_AB R11, RZ, R11 ;  /* 0x0000000bff0b723e */ /* 0x000fc800000000ff */
[----:B------:R-:W-:Y:S01]  /*5150*/  PRMT R12, R11, 0x7610, R12 ;  /* 0x000076100b0c7816 */ /* 0x000fe2000000000c */
[----:B------:R-:W-:-:S05]  /*5160*/  @P3 IMAD.MOV.U32 R11, RZ, RZ, R75 ;  /* 0x000000ffff0b3224 */ /* 0x000fca00078e004b */
[----:B------:R0:W-:Y:S01]  /*5170*/  @P3 STG.E.U16 desc[UR38][R10.64+0x20], R12 ;  /* 0x0000200c0a003986 */ /* 0x0001e2000c101526 */
[----:B------:R-:W-:Y:S05]  /*5180*/  @!P2 BRA `(.L_x_141) ;  /* 0x000000000004a947 */ /* 0x000fea0003800000 */
[----:B------:R0:W5:Y:S02]  /*5190*/  LDG.E.LTC128B.U16 R147, desc[UR38][R8.64+0x22] ;  /* 0x0000222608937981 */ /* 0x000164000c1e1520 */
.L_x_141:
[----:B------:R-:W-:Y:S05]  /*51a0*/  BSYNC B1 ;  /* 0x0000000000017941 */ /* 0x000fea0003800000 */
.L_x_140:
        /* <DEDUP_REMOVED lines=12> */
.L_x_143:
[----:B------:R-:W-:Y:S05]  /*5270*/  BSYNC B1 ;  /* 0x0000000000017941 */ /* 0x000fea0003800000 */
.L_x_142:
        /* <DEDUP_REMOVED lines=9> */
.L_x_145:
[----:B------:R-:W-:Y:S05]  /*5310*/  BSYNC B1 ;  /* 0x0000000000017941 */ /* 0x000fea0003800000 */
.L_x_144:
        /* <DEDUP_REMOVED lines=9> */
.L_x_147:
[----:B------:R-:W-:Y:S05]  /*53b0*/  BSYNC B1 ;  /* 0x0000000000017941 */ /* 0x000fea0003800000 */
.L_x_146:
[----:B0----5:R-:W-:Y:S01]  /*53c0*/  HADD2.F32 R10, -RZ, R147.H0_H0 ;  /* 0x20000093ff0a7230 */ /* 0x021fe20000004100 */
[----:B------:R-:W-:Y:S01]  /*53d0*/  ISETP.GT.AND P2, PT, R3, 0x19, P0 ;  /* 0x000000190300780c */ /* 0x000fe20000744270 */
[----:B------:R-:W-:Y:S03]  /*53e0*/  BSSY B1, `(.L_x_148) ;  /* 0x000000a000017945 */ /* 0x000fe60003800000 */
[----:B------:R-:W-:Y:S01]  /*53f0*/  FMUL R11, R10, R121 ;  /* 0x000000790a0b7220 */ /* 0x000fe20000400000 */
[----:B------:R-:W-:-:S03]  /*5400*/  @P3 IMAD.MOV.U32 R10, RZ, RZ, R74 ;  /* 0x000000ffff0a3224 */ /* 0x000fc600078e004a */
[----:B------:R-:W-:-:S05]  /*5410*/  FFMA R11, R36, R120, R11 ;  /* 0x00000078240b7223 */ /* 0x000fca000000000b */
[----:B------:R-:W-:-:S04]  /*5420*/  F2FP.F16.F32.PACK_AB R11, RZ, R11 ;  /* 0x0000000bff0b723e */ /* 0x000fc800000000ff */
[----:B------:R-:W-:Y:S02]  /*5430*/  PRMT R12, R11, 0x7610, R12 ;  /* 0x000076100b0c7816 */ /* 0x000fe4000000000c */
[----:B------:R-:W-:-:S05]  /*5440*/  @P3 MOV R11, R75 ;  /* 0x0000004b000b3202 */ /* 0x000fca0000000f00 */
[----:B------:R0:W-:Y:S01]  /*5450*/  @P3 STG.E.U16 desc[UR38][R10.64+0x30], R12 ;  /* 0x0000300c0a003986 */ /* 0x0001e2000c101526 */
[----:B------:R-:W-:Y:S05]  /*5460*/  @!P2 BRA `(.L_x_149) ;  /* 0x000000000004a947 */ /* 0x000fea0003800000 */
[----:B------:R0:W5:Y:S02]  /*5470*/  LDG.E.LTC128B.U16 R147, desc[UR38][R8.64+0x32] ;  /* 0x0000322608937981 */ /* 0x000164000c1e1520 */
.L_x_149:
[----:B------:R-:W-:Y:S05]  /*5480*/  BSYNC B1 ;  /* 0x0000000000017941 */ /* 0x000fea0003800000 */
.L_x_148:
        /* <DEDUP_REMOVED lines=12> */
.L_x_151:
[----:B------:R-:W-:Y:S05]  /*5550*/  BSYNC B1 ;  /* 0x0000000000017941 */ /* 0x000fea0003800000 */
.L_x_150:
        /* <DEDUP_REMOVED lines=9> */
.L_x_153:
[----:B------:R-:W-:Y:S05]  /*55f0*/  BSYNC B1 ;  /* 0x0000000000017941 */ /* 0x000fea0003800000 */
.L_x_152:
        /* <DEDUP_REMOVED lines=9> */
.L_x_155:
[----:B------:R-:W-:Y:S05]  /*5690*/  BSYNC B1 ;  /* 0x0000000000017941 */ /* 0x000fea0003800000 */
.L_x_154:
        /* <DEDUP_REMOVED lines=12> */
.L_x_157:
[----:B------:R-:W-:Y:S05]  /*5760*/  BSYNC B1 ;  /* 0x0000000000017941 */ /* 0x000fea0003800000 */
.L_x_156:
[----:B0----5:R-:W-:Y:S01]  /*5770*/  HADD2.F32 R10, -RZ, R147.H0_H0 ;  /* 0x20000093ff0a7230 */ /* 0x021fe20000004100 */
        /* <DEDUP_REMOVED lines=11> */
.L_x_159:
[----:B------:R-:W-:Y:S05]  /*5830*/  BSYNC B1 ;  /* 0x0000000000017941 */ /* 0x000fea0003800000 */
.L_x_158:
        /* <DEDUP_REMOVED lines=9> */
.L_x_161:
[----:B------:R-:W-:Y:S05]  /*58d0*/  BSYNC B1 ;  /* 0x0000000000017941 */ /* 0x000fea0003800000 */
.L_x_160:
        /* <DEDUP_REMOVED lines=9> */
.L_x_163:
[----:B------:R-:W-:Y:S05]  /*5970*/  BSYNC B1 ;  /* 0x0000000000017941 */ /* 0x000fea0003800000 */
.L_x_162:
        /* <DEDUP_REMOVED lines=12> */
.L_x_165:
[----:B------:R-:W-:Y:S05]  /*5a40*/  BSYNC B1 ;  /* 0x0000000000017941 */ /* 0x000fea0003800000 */
.L_x_164:
[----:B0----5:R-:W-:Y:S01]  /*5a50*/  HADD2.F32 R10, -RZ, R147.H0_H0 ;  /* 0x20000093ff0a7230 */ /* 0x021fe20000004100 */
        /* <DEDUP_REMOVED lines=11> */
.L_x_167:
[----:B------:R-:W-:Y:S05]  /*5b10*/  BSYNC B1 ;  /* 0x0000000000017941 */ /* 0x000fea0003800000 */
.L_x_166:
        /* <DEDUP_REMOVED lines=9> */
.L_x_169:
[----:B------:R-:W-:Y:S05]  /*5bb0*/  BSYNC B1 ;  /* 0x0000000000017941 */ /* 0x000fea0003800000 */
.L_x_168:
        /* <DEDUP_REMOVED lines=9> */
.L_x_171:
[----:B------:R-:W-:Y:S05]  /*5c50*/  BSYNC B1 ;  /* 0x0000000000017941 */ /* 0x000fea0003800000 */
.L_x_170:
        /* <DEDUP_REMOVED lines=12> */
.L_x_173:
[----:B------:R-:W-:Y:S05]  /*5d20*/  BSYNC B1 ;  /* 0x0000000000017941 */ /* 0x000fea0003800000 */
.L_x_172:
        /* <DEDUP_REMOVED lines=12> */
.L_x_175:
[----:B------:R-:W-:Y:S05]  /*5df0*/  BSYNC B1 ;  /* 0x0000000000017941 */ /* 0x000fea0003800000 */
.L_x_174:
        /* <DEDUP_REMOVED lines=9> */
.L_x_177:
[----:B------:R-:W-:Y:S05]  /*5e90*/  BSYNC B1 ;  /* 0x0000000000017941 */ /* 0x000fea0003800000 */
.L_x_176:
        /* <DEDUP_REMOVED lines=9> */
.L_x_179:
[----:B------:R-:W-:Y:S05]  /*5f30*/  BSYNC B1 ;  /* 0x0000000000017941 */ /* 0x000fea0003800000 */
.L_x_178:
        /* <DEDUP_REMOVED lines=12> */
.L_x_181:
[----:B------:R-:W-:Y:S05]  /*6000*/  BSYNC B1 ;  /* 0x0000000000017941 */ /* 0x000fea0003800000 */
.L_x_180:
        /* <DEDUP_REMOVED lines=12> */
.L_x_183:
[----:B------:R-:W-:Y:S05]  /*60d0*/  BSYNC B1 ;  /* 0x0000000000017941 */ /* 0x000fea0003800000 */
.L_x_182:
        /* <DEDUP_REMOVED lines=9> */
.L_x_185:
[----:B------:R-:W-:Y:S05]  /*6170*/  BSYNC B1 ;  /* 0x0000000000017941 */ /* 0x000fea0003800000 */
.L_x_184:
        /* <DEDUP_REMOVED lines=9> */
.L_x_187:
[----:B------:R-:W-:Y:S05]  /*6210*/  BSYNC B1 ;  /* 0x0000000000017941 */ /* 0x000fea0003800000 */
.L_x_186:
        /* <DEDUP_REMOVED lines=12> */
.L_x_189:
[----:B------:R-:W-:Y:S05]  /*62e0*/  BSYNC B1 ;  /* 0x0000000000017941 */ /* 0x000fea0003800000 */
.L_x_188:
        /* <DEDUP_REMOVED lines=12> */
.L_x_191:
[----:B------:R-:W-:Y:S05]  /*63b0*/  BSYNC B1 ;  /* 0x0000000000017941 */ /* 0x000fea0003800000 */
.L_x_190:
        /* <DEDUP_REMOVED lines=9> */
.L_x_193:
[----:B------:R-:W-:Y:S05]  /*6450*/  BSYNC B1 ;  /* 0x0000000000017941 */ /* 0x000fea0003800000 */
.L_x_192:
        /* <DEDUP_REMOVED lines=9> */
.L_x_195:
[----:B------:R-:W-:Y:S05]  /*64f0*/  BSYNC B1 ;  /* 0x0000000000017941 */ /* 0x000fea0003800000 */
.L_x_194:
        /* <DEDUP_REMOVED lines=12> */
.L_x_197:
[----:B------:R-:W-:Y:S05]  /*65c0*/  BSYNC B1 ;  /* 0x0000000000017941 */ /* 0x000fea0003800000 */
.L_x_196:
        /* <DEDUP_REMOVED lines=12> */
.L_x_199:
[----:B------:R-:W-:Y:S05]  /*6690*/  BSYNC B1 ;  /* 0x0000000000017941 */ /* 0x000fea0003800000 */
.L_x_198:
        /* <DEDUP_REMOVED lines=9> */
.L_x_201:
[----:B------:R-:W-:Y:S05]  /*6730*/  BSYNC B1 ;  /* 0x0000000000017941 */ /* 0x000fea0003800000 */
.L_x_200:
        /* <DEDUP_REMOVED lines=9> */
.L_x_203:
[----:B------:R-:W-:Y:S05]  /*67d0*/  BSYNC B1 ;  /* 0x0000000000017941 */ /* 0x000fea0003800000 */
.L_x_202:
        /* <DEDUP_REMOVED lines=12> */
.L_x_205:
[----:B------:R-:W-:Y:S05]  /*68a0*/  BSYNC B1 ;  /* 0x0000000000017941 */ /* 0x000fea0003800000 */
.L_x_204:
        /* <DEDUP_REMOVED lines=12> */
.L_x_207:
[----:B------:R-:W-:Y:S05]  /*6970*/  BSYNC B1 ;  /* 0x0000000000017941 */ /* 0x000fea0003800000 */
.L_x_206:
        /* <DEDUP_REMOVED lines=9> */
.L_x_209:
[----:B------:R-:W-:Y:S05]  /*6a10*/  BSYNC B1 ;  /* 0x0000000000017941 */ /* 0x000fea0003800000 */
.L_x_208:
        /* <DEDUP_REMOVED lines=9> */
.L_x_211:
[----:B------:R-:W-:Y:S05]  /*6ab0*/  BSYNC B1 ;  /* 0x0000000000017941 */ /* 0x000fea0003800000 */
.L_x_210:
        /* <DEDUP_REMOVED lines=12> */
.L_x_213:
[----:B------:R-:W-:Y:S05]  /*6b80*/  BSYNC B1 ;  /* 0x0000000000017941 */ /* 0x000fea0003800000 */
.L_x_212:
        /* <DEDUP_REMOVED lines=9> */
.L_x_215:
[----:B------:R-:W-:Y:S05]  /*6c20*/  BSYNC B1 ;  /* 0x0000000000017941 */ /* 0x000fea0003800000 */
.L_x_214:
        /* <DEDUP_REMOVED lines=9> */
.L_x_217:
[----:B------:R-:W-:Y:S05]  /*6cc0*/  BSYNC B1 ;  /* 0x0000000000017941 */ /* 0x000fea0003800000 */
.L_x_216:
[----:B------:R-:W-:Y:S05]  /*6cd0*/  @!P1 BRA `(.L_x_218) ;  /* 0x0000001c00bc9947 */ /* 0x000fea0003800000 */
[----:B0----5:R-:W-:-:S05]  /*6ce0*/  HADD2.F32 R6, -RZ, R147.H0_H0 ;  /* 0x20000093ff067230 */ /* 0x021fca0000004100 */
[----:B------:R-:W-:-:S04]  /*6cf0*/  FMUL R6, R6, R121 ;  /* 0x0000007906067220 */ /* 0x000fc80000400000 */
[----:B------:R-:W-:-:S05]  /*6d00*/  FFMA R6, R71, R120, R6 ;  /* 0x0000007847067223 */ /* 0x000fca0000000006 */
[----:B------:R-:W-:-:S05]  /*6d10*/  F2FP.F16.F32.PACK_AB R6, RZ, R6 ;  /* 0x00000006ff06723e */ /* 0x000fca00000000ff */
[----:B------:R0:W-:Y:S01]  /*6d20*/  STG.E.U16 desc[UR38][R4.64+0xb2], R6 ;  /* 0x0000b20604007986 */ /* 0x0001e2000c101526 */
[----:B------:R-:W-:Y:S05]  /*6d30*/  BRA `(.L_x_218) ;  /* 0x0000001c00a47947 */ /* 0x000fea0003800000 */
.L_x_29:
[----:B------:R-:W-:Y:S01]  /*6d40*/  ISETP.GT.AND P4, PT, R3, 0x1, P3 ;  /* 0x000000010300780c */ /* 0x000fe20001f84270 */
[----:B------:R-:W-:Y:S01]  /*6d50*/  ULDC.64 UR4, c[0x0][0x5c0] ;  /* 0x0001700000047ab9 */ /* 0x000fe20000000a00 */
[-C--:B------:R-:W-:Y:S01]  /*6d60*/  FMUL R72, R72, R120.reuse ;  /* 0x0000007848487220 */ /* 0x080fe20000400000 */
[-C--:B------:R-:W-:Y:S01]  /*6d70*/  FMUL R73, R73, R120.reuse ;  /* 0x0000007849497220 */ /* 0x080fe20000400000 */
[----:B------:R-:W-:Y:S01]  /*6d80*/  LEA R6, P1, R142, UR4, 0x1 ;  /* 0x000000048e067c11 */ /* 0x000fe2000f8208ff */
[----:B------:R-:W-:Y:S01]  /*6d90*/  IMAD.SHL.U32 R5, R126, 0x2, RZ ;  /* 0x000000027e057824 */ /* 0x000fe200078e00ff */
[----:B------:R-:W-:Y:S01]  /*6da0*/  ISETP.GT.AND P2, PT, R136, 0x8, PT ;  /* 0x000000088800780c */ /* 0x000fe20003f44270 */
[----:B------:R-:W-:Y:S01]  /*6db0*/  FMUL R74, R74, R120 ;  /* 0x000000784a4a7220 */ /* 0x000fe20000400000 */
[----:B------:R-:W-:Y:S01]  /*6dc0*/  F2FP.F16.F32.PACK_AB R72, RZ, R72 ;  /* 0x00000048ff48723e */ /* 0x000fe200000000ff */
[-C--:B------:R-:W-:Y:S01]  /*6dd0*/  FMUL R75, R75, R120.reuse ;  /* 0x000000784b4b7220 */ /* 0x080fe20000400000 */
[----:B------:R-:W-:Y:S01]  /*6de0*/  LEA.HI.X R7, R142, UR5, R145, 0x1, P1 ;  /* 0x000000058e077c11 */ /* 0x000fe200088f0c91 */
[-C--:B------:R-:W-:Y:S01]  /*6df0*/  FMUL R76, R76, R120.reuse ;  /* 0x000000784c4c7220 */ /* 0x080fe20000400000 */
[----:B------:R-:W-:Y:S01]  /*6e00*/  F2FP.F16.F32.PACK_AB R73, RZ, R73 ;  /* 0x00000049ff49723e */ /* 0x000fe200000000ff */
[-C--:B------:R-:W-:Y:S01]  /*6e10*/  FMUL R77, R77, R120.reuse ;  /* 0x000000784d4d7220 */ /* 0x080fe20000400000 */
[----:B------:R-:W-:Y:S01]  /*6e20*/  ISETP.GT.AND P1, PT, R3, RZ, P2 ;  /* 0x000000ff0300720c */ /* 0x000fe20001724270 */
[----:B------:R-:W-:Y:S01]  /*6e30*/  @P0 STG.E.U16 desc[UR38][R6.64], R72 ;  /* 0x0000004806000986 */ /* 0x000fe2000c101526 */
[----:B------:R-:W-:Y:S01]  /*6e40*/  SHF.L.U64.HI R4, R126, 0x1, R125 ;  /* 0x000000017e047819 */ /* 0x000fe2000001027d */
[----:B------:R-:W-:Y:S01]  /*6e50*/  FMUL R78, R78, R120 ;  /* 0x000000784e4e7220 */ /* 0x000fe20000400000 */
[----:B------:R-:W-:Y:S01]  /*6e60*/  IADD3 R8, P0, R5, R6, RZ ;  /* 0x0000000605087210 */ /* 0x000fe20007f1e0ff */
[----:B------:R-:W-:Y:S01]  /*6e70*/  @P4 STG.E.U16 desc[UR38][R6.64+0x2], R73 ;  /* 0x0000024906004986 */ /* 0x000fe2000c101526 */
[----:B------:R-:W-:Y:S01]  /*6e80*/  ISETP.GT.AND P4, PT, R3, 0x1, P2 ;  /* 0x000000010300780c */ /* 0x000fe20001784270 */
[----:B------:R-:W-:Y:S01]  /*6e90*/  FMUL R79, R79, R120 ;  /* 0x000000784f4f7220 */ /* 0x000fe20000400000 */
[----:B------:R-:W-:Y:S01]  /*6ea0*/  F2FP.F16.F32.PACK_AB R74, RZ, R74 ;  /* 0x0000004aff4a723e */ /* 0x000fe200000000ff */
[--C-:B------:R-:W-:Y:S01]  /*6eb0*/  IMAD.X R9, R4, 0x1, R7.reuse, P0 ;  /* 0x0000000104097824 */ /* 0x100fe200000e0607 */
[----:B------:R-:W-:Y:S01]  /*6ec0*/  F2FP.F16.F32.PACK_AB R75, RZ, R75 ;  /* 0x0000004bff4b723e */ /* 0x000fe200000000ff */
[-C--:B------:R-:W-:Y:S01]  /*6ed0*/  FMUL R80, R80, R120.reuse ;  /* 0x0000007850507220 */ /* 0x080fe20000400000 */
[----:B------:R-:W-:Y:S01]  /*6ee0*/  ISETP.GT.AND P5, PT, R3, 0x8, P3 ;  /* 0x000000080300780c */ /* 0x000fe20001fa4270 */
[-C--:B------:R-:W-:Y:S01]  /*6ef0*/  FMUL R81, R81, R120.reuse ;  /* 0x0000007851517220 */ /* 0x080fe20000400000 */
[C---:B------:R-:W-:Y:S01]  /*6f00*/  ISETP.GT.AND P0, PT, R3.reuse, 0x9, P3 ;  /* 0x000000090300780c */ /* 0x040fe20001f04270 */
[----:B------:R-:W-:Y:S01]  /*6f10*/  @P1 STG.E.U16 desc[UR38][R8.64], R74 ;  /* 0x0000004a08001986 */ /* 0x000fe2000c101526 */
[C---:B------:R-:W-:Y:S01]  /*6f20*/  ISETP.GT.AND P1, PT, R3.reuse, 0x8, P2 ;  /* 0x000000080300780c */ /* 0x040fe20001724270 */
[----:B------:R-:W-:Y:S01]  /*6f30*/  FMUL R82, R82, R120 ;  /* 0x0000007852527220 */ /* 0x000fe20000400000 */
[----:B------:R-:W-:Y:S01]  /*6f40*/  F2FP.F16.F32.PACK_AB R76, RZ, R76 ;  /* 0x0000004cff4c723e */ /* 0x000fe200000000ff */
[----:B------:R-:W-:Y:S01]  /*6f50*/  @P4 STG.E.U16 desc[UR38][R8.64+0x2], R75 ;  /* 0x0000024b08004986 */ /* 0x000fe2000c101526 */
[----:B------:R-:W-:Y:S01]  /*6f60*/  ISETP.GT.AND P4, PT, R3, 0x9, P2 ;  /* 0x000000090300780c */ /* 0x000fe20001784270 */
[-C--:B------:R-:W-:Y:S01]  /*6f70*/  FMUL R83, R83, R120.reuse ;  /* 0x0000007853537220 */ /* 0x080fe20000400000 */
[----:B------:R-:W-:Y:S01]  /*6f80*/  F2FP.F16.F32.PACK_AB R77, RZ, R77 ;  /* 0x0000004dff4d723e */ /* 0x000fe200000000ff */
[----:B------:R-:W-:Y:S01]  /*6f90*/  FMUL R84, R84, R120 ;  /* 0x0000007854547220 */ /* 0x000fe20000400000 */
[----:B------:R-:W-:Y:S01]  /*6fa0*/  F2FP.F16.F32.PACK_AB R78, RZ, R78 ;  /* 0x0000004eff4e723e */ /* 0x000fe200000000ff */
[----:B------:R-:W-:Y:S01]  /*6fb0*/  @P5 STG.E.U16 desc[UR38][R6.64+0x10], R76 ;  /* 0x0000104c06005986 */ /* 0x000fe2000c101526 */
[----:B------:R-:W-:Y:S01]  /*6fc0*/  F2FP.F16.F32.PACK_AB R79, RZ, R79 ;  /* 0x0000004fff4f723e */ /* 0x000fe200000000ff */
        /* <DEDUP_REMOVED lines=10> */
[----:B------:R-:W-:Y:S01]  /*7070*/  @P4 STG.E.U16 desc[UR38][R8.64+0x12], R79 ;  /* 0x0000124f08004986 */ /* 0x000fe2000c101526 */
[----:B------:R-:W-:Y:S01]  /*7080*/  ISETP.GT.AND P4, PT, R3, 0x11, P2 ;  /* 0x000000110300780c */ /* 0x000fe20001784270 */
        /* <DEDUP_REMOVED lines=119> */
[----:B------:R-:W-:Y:S01]  /*7800*/  ISETP.GT.AND P0, PT, R3, 0x51, P3 ;  /* 0x000000510300780c */ /* 0x000fe20001f04270 */
[----:B------:R-:W-:Y:S01]  /*7810*/  FMUL R118, R118, R120 ;  /* 0x0000007876767220 */ /* 0x000fe20000400000 */
[----:B------:R-:W-:Y:S01]  /*7820*/  F2FP.F16.F32.PACK_AB R112, RZ, R112 ;  /* 0x00000070ff70723e */ /* 0x000fe200000000ff */
[----:B------:R-:W-:Y:S01]  /*7830*/  @P1 STG.E.U16 desc[UR38][R8.64+0x90], R110 ;  /* 0x0000906e08001986 */ /* 0x000fe2000c101526 */
[----:B------:R-:W-:Y:S01]  /*7840*/  F2FP.F16.F32.PACK_AB R113, RZ, R113 ;  /* 0x00000071ff71723e */ /* 0x000fe200000000ff */
[----:B------:R-:W-:Y:S01]  /*7850*/  FMUL R119, R119, R120 ;  /* 0x0000007877777220 */ /* 0x000fe20000400000 */
[----:B------:R-:W-:Y:S01]  /*7860*/  F2FP.F16.F32.PACK_AB R114, RZ, R114 ;  /* 0x00000072ff72723e */ /* 0x000fe200000000ff */
[----:B------:R-:W-:Y:S01]  /*7870*/  @P4 STG.E.U16 desc[UR38][R8.64+0x92], R111 ;  /* 0x0000926f08004986 */ /* 0x000fe2000c101526 */
[C---:B------:R-:W-:Y:S01]  /*7880*/  ISETP.GT.AND P4, PT, R3.reuse, 0x50, P2 ;  /* 0x000000500300780c */ /* 0x040fe20001784270 */
        /* <DEDUP_REMOVED lines=9> */
[----:B------:R-:W-:Y:S01]  /*7920*/  ISETP.GT.AND P1, PT, R136, 0x80, PT ;  /* 0x000000808800780c */ /* 0x000fe20003f24270 */
[----:B------:R-:W-:Y:S01]  /*7930*/  FMUL R27, R27, R120 ;  /* 0x000000781b1b7220 */ /* 0x000fe20000400000 */
[----:B------:R-:W-:Y:S01]  /*7940*/  F2FP.F16.F32.PACK_AB R118, RZ, R118 ;  /* 0x00000076ff76723e */ /* 0x000fe200000000ff */
[----:B------:R-:W-:Y:S01]  /*7950*/  @P4 STG.E.U16 desc[UR38][R8.64+0xa0], R114 ;  /* 0x0000a07208004986 */ /* 0x000fe2000c101526 */
[C---:B------:R-:W-:Y:S01]  /*7960*/  ISETP.GT.AND P4, PT, R3.reuse, 0x58, P3 ;  /* 0x000000580300780c */ /* 0x040fe20001f84270 */
[-C--:B------:R-:W-:Y:S01]  /*7970*/  FMUL R28, R28, R120.reuse ;  /* 0x000000781c1c7220 */ /* 0x080fe20000400000 */
[C---:B------:R-:W-:Y:S01]  /*7980*/  ISETP.GT.AND P3, PT, R3.reuse, 0x59, P3 ;  /* 0x000000590300780c */ /* 0x040fe20001f64270 */
[----:B------:R-:W-:Y:S01]  /*7990*/  @P5 STG.E.U16 desc[UR38][R8.64+0xa2], R115 ;  /* 0x0000a27308005986 */ /* 0x000fe2000c101526 */
[----:B------:R-:W-:Y:S01]  /*79a0*/  ISETP.GT.AND P5, PT, R3, 0x58, P2 ;  /* 0x000000580300780c */ /* 0x000fe200017a4270 */
[-C--:B------:R-:W-:Y:S01]  /*79b0*/  FMUL R29, R29, R120.reuse ;  /* 0x000000781d1d7220 */ /* 0x080fe20000400000 */
[----:B------:R-:W-:Y:S01]  /*79c0*/  ISETP.GT.AND P2, PT, R3, 0x59, P2 ;  /* 0x000000590300780c */ /* 0x000fe20001744270 */
[-C--:B------:R-:W-:Y:S01]  /*79d0*/  FMUL R30, R30, R120.reuse ;  /* 0x000000781e1e7220 */ /* 0x080fe20000400000 */
[----:B------:R-:W-:Y:S01]  /*79e0*/  ISETP.GT.AND P0, PT, R136, 0x88, PT ;  /* 0x000000888800780c */ /* 0x000fe20003f04270 */
[-C--:B------:R-:W-:Y:S01]  /*79f0*/  FMUL R31, R31, R120.reuse ;  /* 0x000000781f1f7220 */ /* 0x080fe20000400000 */
[----:B------:R-:W-:Y:S01]  /*7a00*/  F2FP.F16.F32.PACK_AB R119, RZ, R119 ;  /* 0x00000077ff77723e */ /* 0x000fe200000000ff */
[----:B------:R-:W-:Y:S01]  /*7a10*/  FMUL R32, R32, R120 ;  /* 0x0000007820207220 */ /* 0x000fe20000400000 */
[----:B------:R-:W-:Y:S01]  /*7a20*/  F2FP.F16.F32.PACK_AB R24, RZ, R24 ;  /* 0x00000018ff18723e */ /* 0x000fe200000000ff */
[--C-:B------:R-:W-:Y:S01]  /*7a30*/  @P4 IMAD.MOV.U32 R11, RZ, RZ, R7.reuse ;  /* 0x000000ffff0b4224 */ /* 0x100fe200078e0007 */
[----:B------:R-:W-:Y:S01]  /*7a40*/  @P4 MOV R10, R6 ;  /* 0x00000006000a4202 */ /* 0x000fe20000000f00 */
[-C--:B------:R-:W-:Y:S01]  /*7a50*/  FMUL R33, R33, R120.reuse ;  /* 0x0000007821217220 */ /* 0x080fe20000400000 */
[----:B------:R-:W-:Y:S01]  /*7a60*/  F2FP.F16.F32.PACK_AB R25, RZ, R25 ;  /* 0x00000019ff19723e */ /* 0x000fe200000000ff */
[----:B------:R-:W-:Y:S01]  /*7a70*/  FMUL R34, R34, R120 ;  /* 0x0000007822227220 */ /* 0x000fe20000400000 */
[----:B------:R-:W-:Y:S01]  /*7a80*/  F2FP.F16.F32.PACK_AB R26, RZ, R26 ;  /* 0x0000001aff1a723e */ /* 0x000fe200000000ff */
[----:B------:R0:W-:Y:S01]  /*7a90*/  @P4 STG.E.U16 desc[UR38][R10.64+0xb0], R116 ;  /* 0x0000b0740a004986 */ /* 0x0001e2000c101526 */
[----:B------:R-:W-:Y:S01]  /*7aa0*/  ISETP.GT.AND P4, PT, R3, RZ, P1 ;  /* 0x000000ff0300720c */ /* 0x000fe20000f84270 */
[-C--:B------:R-:W-:Y:S01]  /*7ab0*/  FMUL R35, R35, R120.reuse ;  /* 0x0000007823237220 */ /* 0x080fe20000400000 */
[----:B------:R-:W-:Y:S01]  /*7ac0*/  F2FP.F16.F32.PACK_AB R27, RZ, R27 ;  /* 0x0000001bff1b723e */ /* 0x000fe200000000ff */
[----:B------:R-:W-:Y:S01]  /*7ad0*/  FMUL R36, R36, R120 ;  /* 0x0000007824247220 */ /* 0x000fe20000400000 */
[----:B------:R-:W-:Y:S01]  /*7ae0*/  F2FP.F16.F32.PACK_AB R28, RZ, R28 ;  /* 0x0000001cff1c723e */ /* 0x000fe200000000ff */
[-C--:B------:R-:W-:Y:S01]  /*7af0*/  FMUL R37, R37, R120.reuse ;  /* 0x0000007825257220 */ /* 0x080fe20000400000 */
[----:B------:R-:W-:Y:S01]  /*7b00*/  F2FP.F16.F32.PACK_AB R29, RZ, R29 ;  /* 0x0000001dff1d723e */ /* 0x000fe200000000ff */
[----:B------:R-:W-:Y:S01]  /*7b10*/  FMUL R38, R38, R120 ;  /* 0x0000007826267220 */ /* 0x000fe20000400000 */
[----:B------:R-:W-:Y:S01]  /*7b20*/  F2FP.F16.F32.PACK_AB R30, RZ, R30 ;  /* 0x0000001eff1e723e */ /* 0x000fe200000000ff */
[----:B------:R-:W-:Y:S01]  /*7b30*/  FMUL R39, R39, R120 ;  /* 0x0000007827277220 */ /* 0x000fe20000400000 */
[----:B------:R-:W-:Y:S01]  /*7b40*/  F2FP.F16.F32.PACK_AB R31, RZ, R31 ;  /* 0x0000001fff1f723e */ /* 0x000fe200000000ff */
[----:B0-----:R-:W-:Y:S01]  /*7b50*/  @P3 IMAD.MOV.U32 R10, RZ, RZ, R6 ;  /* 0x000000ffff0a3224 */ /* 0x001fe200078e0006 */
[----:B------:R-:W-:Y:S01]  /*7b60*/  F2FP.F16.F32.PACK_AB R32, RZ, R32 ;  /* 0x00000020ff20723e */ /* 0x000fe200000000ff */
[----:B------:R-:W-:Y:S01]  /*7b70*/  @P3 IMAD.MOV.U32 R11, RZ, RZ, R7 ;  /* 0x000000ffff0b3224 */ /* 0x000fe200078e0007 */
[----:B------:R-:W-:Y:S01]  /*7b80*/  F2FP.F16.F32.PACK_AB R33, RZ, R33 ;  /* 0x00000021ff21723e */ /* 0x000fe200000000ff */
[----:B------:R-:W-:Y:S01]  /*7b90*/  FMUL R40, R40, R120 ;  /* 0x0000007828287220 */ /* 0x000fe20000400000 */
[----:B------:R-:W-:Y:S01]  /*7ba0*/  F2FP.F16.F32.PACK_AB R34, RZ, R34 ;  /* 0x00000022ff22723e */ /* 0x000fe200000000ff */
[-C--:B------:R-:W-:Y:S01]  /*7bb0*/  FMUL R41, R41, R120.reuse ;  /* 0x0000007829297220 */ /* 0x080fe20000400000 */
[----:B------:R0:W-:Y:S01]  /*7bc0*/  @P3 STG.E.U16 desc[UR38][R10.64+0xb2], R117 ;  /* 0x0000b2750a003986 */ /* 0x0001e2000c101526 */
[----:B------:R-:W-:Y:S01]  /*7bd0*/  ISETP.GT.AND P3, PT, R3, 0x1, P1 ;  /* 0x000000010300780c */ /* 0x000fe20000f64270 */
[----:B------:R-:W-:Y:S01]  /*7be0*/  FMUL R42, R42, R120 ;  /* 0x000000782a2a7220 */ /* 0x000fe20000400000 */
[----:B------:R-:W-:Y:S01]  /*7bf0*/  F2FP.F16.F32.PACK_AB R35, RZ, R35 ;  /* 0x00000023ff23723e */ /* 0x000fe200000000ff */
[----:B------:R1:W-:Y:S01]  /*7c00*/  @P5 STG.E.U16 desc[UR38][R8.64+0xb0], R118 ;  /* 0x0000b07608005986 */ /* 0x0003e2000c101526 */
[----:B------:R-:W-:Y:S01]  /*7c10*/  LEA R6, P5, R127, R6, 0x1 ;  /* 0x000000067f067211 */ /* 0x000fe200078a08ff */
[----:B------:R-:W-:Y:S01]  /*7c20*/  FMUL R43, R43, R120 ;  /* 0x000000782b2b7220 */ /* 0x000fe20000400000 */
[----:B------:R-:W-:Y:S01]  /*7c30*/  F2FP.F16.F32.PACK_AB R36, RZ, R36 ;  /* 0x00000024ff24723e */ /* 0x000fe200000000ff */
[-C--:B------:R-:W-:Y:S01]  /*7c40*/  FMUL R44, R44, R120.reuse ;  /* 0x000000782c2c7220 */ /* 0x080fe20000400000 */
[----:B------:R-:W-:Y:S01]  /*7c50*/  LEA.HI.X R7, R127, R7, R124, 0x1, P5 ;  /* 0x000000077f077211 */ /* 0x000fe200028f0c7c */
[-C--:B------:R-:W-:Y:S01]  /*7c60*/  FMUL R45, R45, R120.reuse ;  /* 0x000000782d2d7220 */ /* 0x080fe20000400000 */
[----:B------:R-:W-:Y:S01]  /*7c70*/  ISETP.GT.AND P5, PT, R3, 0x1, P0 ;  /* 0x000000010300780c */ /* 0x000fe200007a4270 */
[----:B0-----:R-:W-:Y:S01]  /*7c80*/  @P2 IMAD.MOV.U32 R10, RZ, RZ, R8 ;  /* 0x000000ffff0a2224 */ /* 0x001fe200078e0008 */
[----:B------:R-:W-:Y:S01]  /*7c90*/  @P2 MOV R11, R9 ;  /* 0x00000009000b2202 */ /* 0x000fe20000000f00 */
[-C--:B------:R-:W-:Y:S01]  /*7ca0*/  FMUL R46, R46, R120.reuse ;  /* 0x000000782e2e7220 */ /* 0x080fe20000400000 */
[----:B------:R-:W-:Y:S01]  /*7cb0*/  F2FP.F16.F32.PACK_AB R37, RZ, R37 ;  /* 0x00000025ff25723e */ /* 0x000fe200000000ff */
[----:B------:R-:W-:Y:S01]  /*7cc0*/  FMUL R47, R47, R120 ;  /* 0x000000782f2f7220 */ /* 0x000fe20000400000 */
[----:B------:R-:W-:Y:S01]  /*7cd0*/  F2FP.F16.F32.PACK_AB R38, RZ, R38 ;  /* 0x00000026ff26723e */ /* 0x000fe200000000ff */
[----:B------:R-:W-:Y:S01]  /*7ce0*/  @P2 STG.E.U16 desc[UR38][R10.64+0xb2], R119 ;  /* 0x0000b2770a002986 */ /* 0x000fe2000c101526 */
[C---:B------:R-:W-:Y:S01]  /*7cf0*/  ISETP.GT.AND P2, PT, R3.reuse, RZ, P0 ;  /* 0x000000ff0300720c */ /* 0x040fe20000744270 */
[-C--:B------:R-:W-:Y:S01]  /*7d00*/  FMUL R48, R48, R120.reuse ;  /* 0x0000007830307220 */ /* 0x080fe20000400000 */
[----:B------:R-:W-:Y:S01]  /*7d10*/  F2FP.F16.F32.PACK_AB R39, RZ, R39 ;  /* 0x00000027ff27723e */ /* 0x000fe200000000ff */
[----:B------:R-:W-:Y:S01]  /*7d20*/  @P4 STG.E.U16 desc[UR38][R6.64], R24 ;  /* 0x0000001806004986 */ /* 0x000fe2000c101526 */
[----:B------:R-:W-:Y:S01]  /*7d30*/  ISETP.GT.AND P4, PT, R3, 0x8, P1 ;  /* 0x000000080300780c */ /* 0x000fe20000f84270 */
[----:B------:R-:W-:Y:S01]  /*7d40*/  FMUL R49, R49, R120 ;  /* 0x0000007831317220 */ /* 0x000fe20000400000 */
[----:B------:R-:W-:Y:S01]  /*7d50*/  F2FP.F16.F32.PACK_AB R40, RZ, R40 ;  /* 0x00000028ff28723e */ /* 0x000fe200000000ff */
[----:B------:R-:W-:Y:S01]  /*7d60*/  @P3 STG.E.U16 desc[UR38][R6.64+0x2], R25 ;  /* 0x0000021906003986 */ /* 0x000fe2000c101526 */
[----:B-1----:R-:W-:Y:S01]  /*7d70*/  IADD3 R8, P3, R5, R6, RZ ;  /* 0x0000000605087210 */ /* 0x002fe20007f7e0ff */
[-C--:B------:R-:W-:Y:S01]  /*7d80*/  FMUL R50, R50, R120.reuse ;  /* 0x0000007832327220 */ /* 0x080fe20000400000 */
[----:B------:R-:W-:Y:S01]  /*7d90*/  F2FP.F16.F32.PACK_AB R41, RZ, R41 ;  /* 0x00000029ff29723e */ /* 0x000fe200000000ff */
[----:B------:R-:W-:Y:S01]  /*7da0*/  FMUL R51, R51, R120 ;  /* 0x0000007833337220 */ /* 0x000fe20000400000 */
[----:B------:R-:W-:Y:S01]  /*7db0*/  F2FP.F16.F32.PACK_AB R42, RZ, R42 ;  /* 0x0000002aff2a723e */ /* 0x000fe200000000ff */
[----:B------:R-:W-:Y:S01]  /*7dc0*/  IMAD.X R9, R4, 0x1, R7, P3 ;  /* 0x0000000104097824 */ /* 0x000fe200018e0607 */
[C---:B------:R-:W-:Y:S01]  /*7dd0*/  ISETP.GT.AND P3, PT, R3.reuse, 0x9, P1 ;  /* 0x000000090300780c */ /* 0x040fe20000f64270 */
[----:B------:R-:W-:Y:S01]  /*7de0*/  @P5 IMAD.MOV.U32 R4, RZ, RZ, R8 ;  /* 0x000000ffff045224 */ /* 0x000fe200078e0008 */
[----:B------:R-:W-:Y:S01]  /*7df0*/  F2FP.F16.F32.PACK_AB R43, RZ, R43 ;  /* 0x0000002bff2b723e */ /* 0x000fe200000000ff */
[----:B------:R-:W-:Y:S01]  /*7e00*/  @P5 IMAD.MOV.U32 R5, RZ, RZ, R9 ;  /* 0x000000ffff055224 */ /* 0x000fe200078e0009 */
[----:B------:R-:W-:Y:S01]  /*7e10*/  @P2 STG.E.U16 desc[UR38][R8.64], R26 ;  /* 0x0000001a08002986 */ /* 0x000fe2000c101526 */
[C---:B------:R-:W-:Y:S01]  /*7e20*/  ISETP.GT.AND P2, PT, R3.reuse, 0x8, P0 ;  /* 0x000000080300780c */ /* 0x040fe20000744270 */
[----:B------:R-:W-:Y:S01]  /*7e30*/  FMUL R52, R52, R120 ;  /* 0x0000007834347220 */ /* 0x000fe20000400000 */
[----:B------:R-:W-:Y:S01]  /*7e40*/  F2FP.F16.F32.PACK_AB R44, RZ, R44 ;  /* 0x0000002cff2c723e */ /* 0x000fe200000000ff */
[----:B------:R0:W-:Y:S01]  /*7e50*/  @P5 STG.E.U16 desc[UR38][R4.64+0x2], R27 ;  /* 0x0000021b04005986 */ /* 0x0001e2000c101526 */
[----:B------:R-:W-:Y:S01]  /*7e60*/  ISETP.GT.AND P5, PT, R3, 0x9, P0 ;  /* 0x000000090300780c */ /* 0x000fe200007a4270 */
        /* <DEDUP_REMOVED lines=8> */
[-C--:B------:R-:W-:Y:S01]  /*7ef0*/  FMUL R57, R57, R120.reuse ;  /* 0x0000007839397220 */ /* 0x080fe20000400000 */
[----:B------:R-:W-:Y:S01]  /*7f00*/  F2FP.F16.F32.PACK_AB R49, RZ, R49 ;  /* 0x00000031ff31723e */ /* 0x000fe200000000ff */
[--C-:B0-----:R-:W-:Y:S01]  /*7f10*/  @P4 IMAD.MOV.U32 R4, RZ, RZ, R6.reuse ;  /* 0x000000ffff044224 */ /* 0x101fe200078e0006 */
[----:B------:R-:W-:Y:S01]  /*7f20*/  @P4 MOV R5, R7 ;  /* 0x0000000700054202 */ /* 0x000fe20000000f00 */
[----:B------:R-:W-:Y:S01]  /*7f30*/  FMUL R58, R58, R120 ;  /* 0x000000783a3a7220 */ /* 0x000fe20000400000 */
[----:B------:R-:W-:Y:S01]  /*7f40*/  F2FP.F16.F32.PACK_AB R50, RZ, R50 ;  /* 0x00000032ff32723e */ /* 0x000fe200000000ff */
[-C--:B------:R-:W-:Y:S01]  /*7f50*/  FMUL R59, R59, R120.reuse ;  /* 0x000000783b3b7220 */ /* 0x080fe20000400000 */
[----:B------:R-:W-:Y:S01]  /*7f60*/  F2FP.F16.F32.PACK_AB R51, RZ, R51 ;  /* 0x00000033ff33723e */ /* 0x000fe200000000ff */
[----:B------:R0:W-:Y:S01]  /*7f70*/  @P4 STG.E.U16 desc[UR38][R4.64+0x10], R28 ;  /* 0x0000101c04004986 */ /* 0x0001e2000c101526 */
[----:B------:R-:W-:Y:S01]  /*7f80*/  ISETP.GT.AND P4, PT, R3, 0x10, P1 ;  /* 0x000000100300780c */ /* 0x000fe20000f84270 */
        /* <DEDUP_REMOVED lines=10> */
[----:B0-----:R-:W-:Y:S01]  /*8030*/  @P3 IMAD.MOV.U32 R4, RZ, RZ, R6 ;  /* 0x000000ffff043224 */ /* 0x001fe200078e0006 */
[----:B------:R-:W-:Y:S01]  /*8040*/  F2FP.F16.F32.PACK_AB R57, RZ, R57 ;  /* 0x00000039ff39723e */ /* 0x000fe200000000ff */
[----:B------:R-:W-:Y:S01]  /*8050*/  @P3 IMAD.MOV.U32 R5, RZ, RZ, R7 ;  /* 0x000000ffff053224 */ /* 0x000fe200078e0007 */
[----:B------:R-:W-:Y:S01]  /*8060*/  F2FP.F16.F32.PACK_AB R58, RZ, R58 ;  /* 0x0000003aff3a723e */ /* 0x000fe200000000ff */
[-C--:B------:R-:W-:Y:S01]  /*8070*/  FMUL R65, R65, R120.reuse ;  /* 0x0000007841417220 */ /* 0x080fe20000400000 */
[----:B------:R-:W-:Y:S01]  /*8080*/  F2FP.F16.F32.PACK_AB R59, RZ, R59 ;  /* 0x0000003bff3b723e */ /* 0x000fe200000000ff */
[-C--:B------:R-:W-:Y:S01]  /*8090*/  FMUL R66, R66, R120.reuse ;  /* 0x0000007842427220 */ /* 0x080fe20000400000 */
        /* <DEDUP_REMOVED lines=15> */
[----:B------:R-:W-:-:S02]  /*8190*/  F2FP.F16.F32.PACK_AB R66, RZ, R66 ;  /* 0x00000042ff42723e */ /* 0x000fc400000000ff */
[----:B------:R-:W-:Y:S02]  /*81a0*/  F2FP.F16.F32.PACK_AB R67, RZ, R67 ;  /* 0x00000043ff43723e */ /* 0x000fe400000000ff */
[----:B------:R0:W-:Y:S01]  /*81b0*/  @P2 STG.E.U16 desc[UR38][R4.64+0x10], R30 ;  /* 0x0000101e04002986 */ /* 0x0001e2000c101526 */
[----:B------:R-:W-:Y:S02]  /*81c0*/  ISETP.GT.AND P2, PT, R3, 0x10, P0 ;  /* 0x000000100300780c */ /* 0x000fe40000744270 */
[----:B------:R-:W-:Y:S02]  /*81d0*/  F2FP.F16.F32.PACK_AB R68, RZ, R68 ;  /* 0x00000044ff44723e */ /* 0x000fe400000000ff */
[----:B------:R-:W-:Y:S02]  /*81e0*/  F2FP.F16.F32.PACK_AB R69, RZ, R69 ;  /* 0x00000045ff45723e */ /* 0x000fe400000000ff */
[----:B------:R-:W-:Y:S02]  /*81f0*/  F2FP.F16.F32.PACK_AB R70, RZ, R70 ;  /* 0x00000046ff46723e */ /* 0x000fe400000000ff */
[----:B------:R-:W-:-:S02]  /*8200*/  F2FP.F16.F32.PACK_AB R71, RZ, R71 ;  /* 0x00000047ff47723e */ /* 0x000fc400000000ff */
[----:B0-----:R-:W-:Y:S01]  /*8210*/  @P5 MOV R4, R8 ;  /* 0x0000000800045202 */ /* 0x001fe20000000f00 */
[----:B------:R-:W-:-:S05]  /*8220*/  @P5 IMAD.MOV.U32 R5, RZ, RZ, R9 ;  /* 0x000000ffff055224 */ /* 0x000fca00078e0009 */
[----:B------:R0:W-:Y:S01]  /*8230*/  @P5 STG.E.U16 desc[UR38][R4.64+0x12], R31 ;  /* 0x0000121f04005986 */ /* 0x0001e2000c101526 */
[----:B------:R-:W-:Y:S01]  /*8240*/  ISETP.GT.AND P5, PT, R3, 0x11, P0 ;  /* 0x000000110300780c */ /* 0x000fe200007a4270 */
[----:B0-----:R-:W-:Y:S02]  /*8250*/  @P4 IMAD.MOV.U32 R4, RZ, RZ, R6 ;  /* 0x000000ffff044224 */ /* 0x001fe400078e0006 */
[----:B------:R-:W-:-:S05]  /*8260*/  @P4 IMAD.MOV.U32 R5, RZ, RZ, R7 ;  /* 0x000000ffff054224 */ /* 0x000fca00078e0007 */
[----:B------:R0:W-:Y:S01]  /*8270*/  @P4 STG.E.U16 desc[UR38][R4.64+0x20], R32 ;  /* 0x0000202004004986 */ /* 0x0001e2000c101526 */
[----:B------:R-:W-:Y:S01]  /*8280*/  ISETP.GT.AND P4, PT, R3, 0x18, P1 ;  /* 0x000000180300780c */ /* 0x000fe20000f84270 */
[----:B0-----:R-:W-:Y:S01]  /*8290*/  @P3 IMAD.MOV.U32 R4, RZ, RZ, R6 ;  /* 0x000000ffff043224 */ /* 0x001fe200078e0006 */
[----:B------:R-:W-:-:S05]  /*82a0*/  @P3 MOV R5, R7 ;  /* 0x0000000700053202 */ /* 0x000fca0000000f00 */
[----:B------:R0:W-:Y:S01]  /*82b0*/  @P3 STG.E.U16 desc[UR38][R4.64+0x22], R33 ;  /* 0x0000222104003986 */ /* 0x0001e2000c101526 */
[----:B------:R-:W-:Y:S01]  /*82c0*/  ISETP.GT.AND P3, PT, R3, 0x19, P1 ;  /* 0x000000190300780c */ /* 0x000fe20000f64270 */
[----:B0-----:R-:W-:Y:S02]  /*82d0*/  @P2 IMAD.MOV.U32 R4, RZ, RZ, R8 ;  /* 0x000000ffff042224 */ /* 0x001fe400078e0008 */
[----:B------:R-:W-:-:S05]  /*82e0*/  @P2 IMAD.MOV.U32 R5, RZ, RZ, R9 ;  /* 0x000000ffff052224 */ /* 0x000fca00078e0009 */
[----:B------:R0:W-:Y:S01]  /*82f0*/  @P2 STG.E.U16 desc[UR38][R4.64+0x20], R34 ;  /* 0x0000202204002986 */ /* 0x0001e2000c101526 */
[----:B------:R-:W-:Y:S01]  /*8300*/  ISETP.GT.AND P2, PT, R3, 0x18, P0 ;  /* 0x000000180300780c */ /* 0x000fe20000744270 */
[----:B0-----:R-:W-:Y:S02]  /*8310*/  @P5 IMAD.MOV.U32 R4, RZ, RZ, R8 ;  /* 0x000000ffff045224 */ /* 0x001fe400078e0008 */
[----:B------:R-:W-:-:S05]  /*8320*/  @P5 IMAD.MOV.U32 R5, RZ, RZ, R9 ;  /* 0x000000ffff055224 */ /* 0x000fca00078e0009 */
[----:B------:R0:W-:Y:S01]  /*8330*/  @P5 STG.E.U16 desc[UR38][R4.64+0x22], R35 ;  /* 0x0000222304005986 */ /* 0x0001e2000c101526 */
[----:B------:R-:W-:Y:S02]  /*8340*/  ISETP.GT.AND P5, PT, R3, 0x19, P0 ;  /* 0x000000190300780c */ /* 0x000fe400007a4270 */
        /* <DEDUP_REMOVED lines=115> */
[C---:B------:R-:W-:Y:S02]  /*8a80*/  ISETP.GT.AND P4, PT, R3.reuse, 0x51, P0 ;  /* 0x000000510300780c */ /* 0x040fe40000784270 */
[----:B------:R-:W-:Y:S01]  /*8a90*/  ISETP.GT.AND P0, PT, R3, 0x59, P0 ;  /* 0x000000590300780c */ /* 0x000fe20000704270 */
[----:B0-----:R-:W-:Y:S02]  /*8aa0*/  @P3 IMAD.MOV.U32 R4, RZ, RZ, R6 ;  /* 0x000000ffff043224 */ /* 0x001fe400078e0006 */
[----:B------:R-:W-:-:S05]  /*8ab0*/  @P3 IMAD.MOV.U32 R5, RZ, RZ, R7 ;  /* 0x000000ffff053224 */ /* 0x000fca00078e0007 */
[----:B------:R0:W-:Y:S01]  /*8ac0*/  @P3 STG.E.U16 desc[UR38][R4.64+0xa2], R65 ;  /* 0x0000a24104003986 */ /* 0x0001e2000c101526 */
[C---:B------:R-:W-:Y:S02]  /*8ad0*/  ISETP.GT.AND P3, PT, R3.reuse, 0x58, P1 ;  /* 0x000000580300780c */ /* 0x040fe40000f64270 */
[----:B------:R-:W-:Y:S02]  /*8ae0*/  ISETP.GT.AND P1, PT, R3, 0x59, P1 ;  /* 0x000000590300780c */ /* 0x000fe40000f24270 */
[----:B0-----:R-:W-:Y:S01]  /*8af0*/  @P2 MOV R4, R8 ;  /* 0x0000000800042202 */ /* 0x001fe20000000f00 */
[----:B------:R-:W-:-:S05]  /*8b00*/  @P2 IMAD.MOV.U32 R5, RZ, RZ, R9 ;  /* 0x000000ffff052224 */ /* 0x000fca00078e0009 */
[----:B------:R0:W-:Y:S02]  /*8b10*/  @P2 STG.E.U16 desc[UR38][R4.64+0xa0], R66 ;  /* 0x0000a04204002986 */ /* 0x0001e4000c101526 */
[----:B0-----:R-:W-:Y:S02]  /*8b20*/  @P4 IMAD.MOV.U32 R4, RZ, RZ, R8 ;  /* 0x000000ffff044224 */ /* 0x001fe400078e0008 */
[----:B------:R-:W-:-:S05]  /*8b30*/  @P4 IMAD.MOV.U32 R5, RZ, RZ, R9 ;  /* 0x000000ffff054224 */ /* 0x000fca00078e0009 */
[----:B------:R0:W-:Y:S02]  /*8b40*/  @P4 STG.E.U16 desc[UR38][R4.64+0xa2], R67 ;  /* 0x0000a24304004986 */ /* 0x0001e4000c101526 */
[----:B0-----:R-:W-:Y:S01]  /*8b50*/  @P3 IMAD.MOV.U32 R4, RZ, RZ, R6 ;  /* 0x000000ffff043224 */ /* 0x001fe200078e0006 */
[----:B------:R-:W-:-:S05]  /*8b60*/  @P3 MOV R5, R7 ;  /* 0x0000000700053202 */ /* 0x000fca0000000f00 */
[----:B------:R0:W-:Y:S04]  /*8b70*/  @P3 STG.E.U16 desc[UR38][R4.64+0xb0], R68 ;  /* 0x0000b04404003986 */ /* 0x0001e8000c101526 */
[----:B------:R1:W-:Y:S01]  /*8b80*/  @P1 STG.E.U16 desc[UR38][R6.64+0xb2], R69 ;  /* 0x0000b24506001986 */ /* 0x0003e2000c101526 */
[----:B0-----:R-:W-:Y:S02]  /*8b90*/  @P5 IMAD.MOV.U32 R4, RZ, RZ, R8 ;  /* 0x000000ffff045224 */ /* 0x001fe400078e0008 */
[----:B------:R-:W-:-:S05]  /*8ba0*/  @P5 IMAD.MOV.U32 R5, RZ, RZ, R9 ;  /* 0x000000ffff055224 */ /* 0x000fca00078e0009 */
[----:B------:R1:W-:Y:S04]  /*8bb0*/  @P5 STG.E.U16 desc[UR38][R4.64+0xb0], R70 ;  /* 0x0000b04604005986 */ /* 0x0003e8000c101526 */
[----:B------:R1:W-:Y:S02]  /*8bc0*/  @P0 STG.E.U16 desc[UR38][R8.64+0xb2], R71 ;  /* 0x0000b24708000986 */ /* 0x0003e4000c101526 */
.L_x_218:
[----:B------:R-:W-:Y:S05]  /*8bd0*/  BSYNC B0 ;  /* 0x0000000000007941 */ /* 0x000fea0003800000 */
.L_x_28:
[----:B------:R-:W-:Y:S01]  /*8be0*/  IADD3 R16, P0, R16, UR36, RZ ;  /* 0x0000002410107c10 */ /* 0x000fe2000ff1e0ff */
[----:B------:R-:W-:Y:S01]  /*8bf0*/  ULDC.64 UR4, c[0x0][0x650] ;  /* 0x0001940000047ab9 */ /* 0x000fe20000000a00 */
[----:B------:R-:W-:Y:S01]  /*8c00*/  PRMT R3, RZ, 0x7610, R3 ;  /* 0x00007610ff037816 */ /* 0x000fe20000000003 */
[----:B------:R-:W-:Y:S01]  /*8c10*/  IMAD.MOV.U32 R132, RZ, RZ, -0x1 ;  /* 0xffffffffff847424 */ /* 0x000fe200078e00ff */
[----:B------:R-:W-:Y:S01]  /*8c20*/  IADD3.X R17, R17, UR42, RZ, P0, !PT ;  /* 0x0000002a11117c10 */ /* 0x000fe200087fe4ff */
[----:B------:R-:W-:Y:S01]  /*8c30*/  IMAD.MOV.U32 R19, RZ, RZ, -0x1 ;  /* 0xffffffffff137424 */ /* 0x000fe200078e00ff */
[----:B------:R-:W-:-:S04]  /*8c40*/  ISETP.GE.U32.AND P0, PT, R16, UR4, PT ;  /* 0x0000000410007c0c */ /* 0x000fc8000bf06070 */
[----:B------:R-:W-:-:S13]  /*8c50*/  ISETP.GE.U32.AND.EX P0, PT, R17, UR5, PT, P0 ;  /* 0x0000000511007c0c */ /* 0x000fda000bf06100 */
[----:B------:R-:W-:Y:S05]  /*8c60*/  @P0 BRA `(.L_x_219) ;  /* 0x0000000400500947 */ /* 0x000fea0003800000 */
[----:B------:R-:W2:Y:S01]  /*8c70*/  LDC.64 R10, c[0x0][0x628] ;  /* 0x00018a00ff0a7b82 */ /* 0x000ea20000000a00 */
[----:B------:R-:W2:Y:S01]  /*8c80*/  S2R R12, SR_CTAID.X ;  /* 0x00000000000c7919 */ /* 0x000ea20000002500 */
[----:B-1----:R-:W-:Y:S01]  /*8c90*/  MOV R8, R16 ;  /* 0x0000001000087202 */ /* 0x002fe20000000f00 */
[----:B0-----:R-:W-:Y:S01]  /*8ca0*/  IMAD.MOV.U32 R9, RZ, RZ, R17 ;  /* 0x000000ffff097224 */ /* 0x001fe200078e0011 */
[----:B------:R-:W0:Y:S04]  /*8cb0*/  S2R R20, SR_CTAID.Y ;  /* 0x0000000000147919 */ /* 0x000e280000002600 */
[----:B------:R-:W1:Y:S08]  /*8cc0*/  LDC R0, c[0x0][0x630] ;  /* 0x00018c00ff007b82 */ /* 0x000e700000000800 */
[----:B------:R-:W0:Y:S01]  /*8cd0*/  LDC.64 R14, c[0x0][0x620] ;  /* 0x00018800ff0e7b82 */ /* 0x000e220000000a00 */
[----:B--2---:R-:W-:-:S04]  /*8ce0*/  ISETP.NE.U32.AND P0, PT, R10, RZ, PT ;  /* 0x000000ff0a00720c */ /* 0x004fc80003f05070 */
[----:B------:R-:W-:-:S13]  /*8cf0*/  ISETP.NE.AND.EX P0, PT, R11, RZ, PT, P0 ;  /* 0x000000ff0b00720c */ /* 0x000fda0003f05300 */
[----:B01----:R-:W-:Y:S05]  /*8d00*/  @!P0 BRA `(.L_x_220) ;  /* 0x0000000000288947 */ /* 0x003fea0003800000 */
        /* <DEDUP_REMOVED lines=10> */
.L_x_220:
[-CC-:B------:R-:W-:Y:S01]  /*8db0*/  SHF.R.U64 R19, R8, R0.reuse, R9.reuse ;  /* 0x0000000008137219 */ /* 0x180fe20000001209 */
[----:B------:R-:W0:Y:S01]  /*8dc0*/  LDC.64 R26, c[0x0][0x640] ;  /* 0x00019000ff1a7b82 */ /* 0x000e220000000a00 */
[----:B------:R-:W-:Y:S01]  /*8dd0*/  SHF.R.U32.HI R0, RZ, R0, R9 ;  /* 0x00000000ff007219 */ /* 0x000fe20000011609 */
[----:B------:R-:W-:Y:S01]  /*8de0*/  ULDC UR4, c[0x0][0x150] ;  /* 0x0000540000047ab9 */ /* 0x000fe20000000800 */
[----:B------:R-:W-:Y:S02]  /*8df0*/  IADD3 R3, P0, RZ, -R19, RZ ;  /* 0x80000013ff037210 */ /* 0x000fe40007f1e0ff */
[----:B------:R-:W-:Y:S02]  /*8e00*/  I2FP.F32.U32 R7, R12 ;  /* 0x0000000c00077245 */ /* 0x000fe40000201000 */
[----:B------:R-:W-:Y:S01]  /*8e10*/  IADD3.X R5, RZ, ~R0, RZ, P0, !PT ;  /* 0x80000000ff057210 */ /* 0x000fe200007fe4ff */
[----:B------:R-:W1:Y:S02]  /*8e20*/  LDC R6, c[0x0][0x618] ;  /* 0x00018600ff067b82 */ /* 0x000e640000000800 */
[----:B------:R-:W-:Y:S01]  /*8e30*/  FMUL R7, R7, UR4 ;  /* 0x0000000407077c20 */ /* 0x000fe20008400000 */
[----:B------:R-:W-:Y:S01]  /*8e40*/  ULDC UR4, c[0x0][0x154] ;  /* 0x0000550000047ab9 */ /* 0x000fe20000000800 */
[----:B------:R-:W-:-:S02]  /*8e50*/  IMAD R0, R5, R14, RZ ;  /* 0x0000000e05007224 */ /* 0x000fc400078e02ff */
[C---:B------:R-:W-:Y:S02]  /*8e60*/  IMAD.WIDE.U32 R4, R3.reuse, R14, R16 ;  /* 0x0000000e03047225 */ /* 0x040fe400078e0010 */
[----:B------:R-:W2:Y:S01]  /*8e70*/  LDC R8, c[0x0][0x608] ;  /* 0x00018200ff087b82 */ /* 0x000ea20000000800 */
[----:B------:R-:W3:Y:S01]  /*8e80*/  F2I.U32.TRUNC.NTZ R7, R7 ;  /* 0x0000000700077305 */ /* 0x000ee2000020f000 */
[----:B------:R-:W-:Y:S01]  /*8e90*/  IMAD R3, R3, R15, R0 ;  /* 0x0000000f03037224 */ /* 0x000fe200078e0200 */
[----:B------:R-:W-:-:S03]  /*8ea0*/  I2FP.F32.U32 R0, R20 ;  /* 0x0000001400007245 */ /* 0x000fc60000201000 */
[----:B------:R-:W-:Y:S02]  /*8eb0*/  IMAD.IADD R3, R5, 0x1, R3 ;  /* 0x0000000105037824 */ /* 0x000fe400078e0203 */
[----:B------:R-:W4:Y:S01]  /*8ec0*/  LDC R11, c[0x0][0x658] ;  /* 0x00019600ff0b7b82 */ /* 0x000f220000000800 */
[----:B0-----:R-:W-:-:S04]  /*8ed0*/  ISETP.NE.U32.AND P0, PT, R26, RZ, PT ;  /* 0x000000ff1a00720c */ /* 0x001fc80003f05070 */
[----:B------:R-:W-:-:S03]  /*8ee0*/  ISETP.NE.AND.EX P0, PT, R27, RZ, PT, P0 ;  /* 0x000000ff1b00720c */ /* 0x000fc60003f05300 */
[----:B------:R-:W0:Y:S01]  /*8ef0*/  LDC R9, c[0x0][0x144] ;  /* 0x00005100ff097b82 */ /* 0x000e220000000800 */
[-C--:B-1----:R-:W-:Y:S01]  /*8f00*/  SHF.R.U64 R10, R4, R6.reuse, R3 ;  /* 0x00000006040a7219 */ /* 0x082fe20000001203 */
[----:B---3--:R-:W-:Y:S01]  /*8f10*/  IMAD.MOV R7, RZ, RZ, -R7 ;  /* 0x000000ffff077224 */ /* 0x008fe200078e0a07 */
[----:B------:R-:W-:Y:S01]  /*8f20*/  SHF.R.U32.HI R3, RZ, R6, R3 ;  /* 0x00000006ff037219 */ /* 0x000fe20000011603 */
[----:B------:R-:W-:-:S04]  /*8f30*/  FMUL R6, R0, UR4 ;  /* 0x0000000400067c20 */ /* 0x000fc80008400000 */
[----:B------:R-:W1:Y:S01]  /*8f40*/  LDC R21, c[0x0][0x148] ;  /* 0x00005200ff157b82 */ /* 0x000e620000000800 */
[----:B------:R3:W0:Y:S01]  /*8f50*/  F2I.U32.TRUNC.NTZ R14, R6 ;  /* 0x00000006000e7305 */ /* 0x000622000020f000 */
[-CC-:B--2---:R-:W-:Y:S02]  /*8f60*/  SHF.R.U64 R13, R10, R8.reuse, R3.reuse ;  /* 0x000000080a0d7219 */ /* 0x184fe40000001203 */
[----:B------:R-:W-:-:S04]  /*8f70*/  SHF.R.U32.HI R0, RZ, R8, R3 ;  /* 0x00000008ff007219 */ /* 0x000fc80000011603 */
[----:B------:R-:W2:Y:S01]  /*8f80*/  LDC R24, c[0x0][0x600] ;  /* 0x00018000ff187b82 */ /* 0x000ea20000000800 */
[-CC-:B----4-:R-:W-:Y:S02]  /*8f90*/  SHF.R.U64 R15, R13, R11.reuse, R0.reuse ;  /* 0x0000000b0d0f7219 */ /* 0x190fe40000001200 */
[----:B------:R-:W-:-:S03]  /*8fa0*/  SHF.R.U32.HI R5, RZ, R11, R0 ;  /* 0x0000000bff057219 */ /* 0x000fc60000011600 */
[----:B------:R-:W-:Y:S02]  /*8fb0*/  IMAD.MOV.U32 R4, RZ, RZ, R15 ;  /* 0x000000ffff047224 */ /* 0x000fe400078e000f */
[----:B------:R-:W4:Y:S01]  /*8fc0*/  LDC R28, c[0x0][0x648] ;  /* 0x00019200ff1c7b82 */ /* 0x000f220000000800 */
[----:B0-----:R-:W-:-:S07]  /*8fd0*/  IMAD R25, R9, R7, R12 ;  /* 0x0000000709197224 */ /* 0x001fce00078e020c */
[----:B------:R-:W0:Y:S08]  /*8fe0*/  LDC R29, c[0x0][0x638] ;  /* 0x00018e00ff1d7b82 */ /* 0x000e300000000800 */
[----:B------:R-:W0:Y:S01]  /*8ff0*/  LDC R30, c[0x0][0x610] ;  /* 0x00018400ff1e7b82 */ /* 0x000e220000000800 */
[----:B-123--:R-:W-:Y:S05]  /*9000*/  @!P0 BRA `(.L_x_221) ;  /* 0x0000000000288947 */ /* 0x00efea0003800000 */
[----:B------:R-:W1:Y:S02]  /*9010*/  LDC R0, c[0x0][0x64c] ;  /* 0x00019300ff007b82 */ /* 0x000e640000000800 */
[----:B-1----:R-:W-:-:S05]  /*9020*/  IADD3 R3, P0, R15, R0, RZ ;  /* 0x000000000f037210 */ /* 0x002fca0007f1e0ff */
[----:B------:R-:W-:-:S04]  /*9030*/  IMAD.X R11, RZ, RZ, R5, P0 ;  /* 0x000000ffff0b7224 */ /* 0x000fc800000e0605 */
[----:B------:R-:W-:-:S04]  /*9040*/  IMAD.WIDE.U32 R4, R11, R26, RZ ;  /* 0x0000001a0b047225 */ /* 0x000fc800078e00ff */
[----:B------:R-:W-:-:S04]  /*9050*/  IMAD.WIDE.U32 R6, P0, R3, R27, R4 ;  /* 0x0000001b03067225 */ /* 0x000fc80007800004 */
[----:B------:R-:W-:Y:S01]  /*9060*/  IMAD.WIDE.U32 R4, R3, R26, RZ ;  /* 0x0000001a03047225 */ /* 0x000fe200078e00ff */
[----:B------:R-:W-:-:S03]  /*9070*/  IADD3.X R9, RZ, RZ, RZ, P0, !PT ;  /* 0x000000ffff097210 */ /* 0x000fc600007fe4ff */
[----:B------:R-:W-:Y:S01]  /*9080*/  IMAD.MOV.U32 R8, RZ, RZ, R7 ;  /* 0x000000ffff087224 */ /* 0x000fe200078e0007 */
[----:B------:R-:W-:-:S05]  /*9090*/  IADD3 RZ, P0, R5, R6, RZ ;  /* 0x0000000605ff7210 */ /* 0x000fca0007f1e0ff */
[----:B------:R-:W-:-:S08]  /*90a0*/  IMAD.WIDE.U32.X R4, R11, R27, R8, P0 ;  /* 0x0000001b0b047225 */ /* 0x000fd000000e0408 */
.L_x_221:
[----:B------:R-:W-:Y:S01]  /*90b0*/  ISETP.NE.AND P0, PT, R2, 0x1, PT ;  /* 0x000000010200780c */ /* 0x000fe20003f05270 */
[----:B------:R-:W-:Y:S01]  /*90c0*/  IMAD.MOV R14, RZ, RZ, -R14 ;  /* 0x000000ffff0e7224 */ /* 0x000fe200078e0a0e */
[----:B----4-:R-:W-:Y:S01]  /*90d0*/  SHF.R.U64 R3, R4, R28, R5 ;  /* 0x0000001c04037219 */ /* 0x010fe20000001205 */
[----:B------:R-:W-:Y:S01]  /*90e0*/  VIADD R5, R24, 0xffffffff ;  /* 0xffffffff18057836 */ /* 0x000fe20000000000 */
[----:B------:R-:W-:-:S03]  /*90f0*/  LOP3.LUT R0, R13, R130, RZ, 0xc0, !PT ;  /* 0x000000820d007212 */ /* 0x000fc600078ec0ff */
[----:B------:R-:W-:Y:S01]  /*9100*/  IMAD.MOV R4, RZ, RZ, -R3 ;  /* 0x000000ffff047224 */ /* 0x000fe200078e0a03 */
[----:B------:R-:W-:Y:S01]  /*9110*/  LOP3.LUT R10, R10, R5, RZ, 0xc0, !PT ;  /* 0x000000050a0a7212 */ /* 0x000fe200078ec0ff */
[----:B------:R-:W-:Y:S02]  /*9120*/  IMAD R0, R123, R3, R0 ;  /* 0x000000037b007224 */ /* 0x000fe400078e0200 */
[----:B0-----:R-:W-:Y:S01]  /*9130*/  IMAD R3, R4, R29, R15 ;  /* 0x0000001d04037224 */ /* 0x001fe200078e020f */
[----:B------:R-:W-:Y:S01]  /*9140*/  MOV R4, 0x1 ;  /* 0x0000000100047802 */ /* 0x000fe20000000f00 */
[----:B------:R-:W-:Y:S02]  /*9150*/  @P0 IMAD R25, R21, R14, R20 ;  /* 0x0000000e15190224 */ /* 0x000fe400078e0214 */
[----:B------:R-:W-:Y:S01]  /*9160*/  IMAD R5, R3, R24, R10 ;  /* 0x0000001803057224 */ /* 0x000fe200078e020a */
[----:B------:R-:W-:Y:S01]  /*9170*/  PRMT R3, R4, 0x7610, R3 ;  /* 0x0000761004037816 */ /* 0x000fe20000000003 */
[----:B------:R-:W-:-:S05]  /*9180*/  IMAD R0, R0, R30, R25 ;  /* 0x0000001e00007224 */ /* 0x000fca00078e0219 */
[----:B------:R-:W-:Y:S02]  /*9190*/  SEL R132, R5, R0, !P0 ;  /* 0x0000000005847207 */ /* 0x000fe40004000000 */
[----:B------:R-:W-:-:S07]  /*91a0*/  SEL R0, R0, R5, !P0 ;  /* 0x0000000500007207 */ /* 0x000fce0004000000 */
.L_x_219:
[----:B------:R-:W-:Y:S01]  /*91b0*/  LOP3.LUT P0, RZ, R3, 0xff, RZ, 0xc0, !PT ;  /* 0x000000ff03ff7812 */ /* 0x000fe2000780c0ff */
[----:B------:R-:W-:-:S12]  /*91c0*/  IMAD.MOV.U32 R133, RZ, RZ, R0 ;  /* 0x000000ffff857224 */ /* 0x000fd800078e0000 */
[----:B------:R-:W-:Y:S05]  /*91d0*/  @P0 BRA `(.L_x_222) ;  /* 0xffffff80000c0947 */ /* 0x000fea000383ffff */
[----:B------:R-:W-:Y:S05]  /*91e0*/  EXIT ;  /* 0x000000000000794d */ /* 0x000fea0003800000 */
.L_x_3:
[----:B------:R-:W-:Y:S01]  /*91f0*/  ULDC.64 UR4, c[0x0][0x650] ;  /* 0x0001940000047ab9 */ /* 0x000fe20000000a00 */
[----:B------:R-:W-:Y:S01]  /*9200*/  PRMT R9, RZ, 0x7610, R9 ;  /* 0x00007610ff097816 */ /* 0x000fe20000000009 */
[----:B------:R-:W-:Y:S01]  /*9210*/  IMAD.MOV.U32 R19, RZ, RZ, -0x1 ;  /* 0xffffffffff137424 */ /* 0x000fe200078e00ff */
[----:B------:R-:W-:Y:S01]  /*9220*/  ISETP.GE.U32.AND P0, PT, R16, UR4, PT ;  /* 0x0000000410007c0c */ /* 0x000fe2000bf06070 */
[----:B------:R-:W-:Y:S02]  /*9230*/  IMAD.MOV.U32 R20, RZ, RZ, -0x1 ;  /* 0xffffffffff147424 */ /* 0x000fe400078e00ff */
[----:B------:R-:W-:Y:S01]  /*9240*/  IMAD.MOV.U32 R8, RZ, RZ, -0x1 ;  /* 0xffffffffff087424 */ /* 0x000fe200078e00ff */
[----:B------:R-:W-:-:S13]  /*9250*/  ISETP.GE.U32.AND.EX P0, PT, R17, UR5, PT, P0 ;  /* 0x0000000511007c0c */ /* 0x000fda000bf06100 */
[----:B------:R-:W-:Y:S05]  /*9260*/  @P0 BRA `(.L_x_223) ;  /* 0x00000004005c0947 */ /* 0x000fea0003800000 */
[----:B------:R-:W0:Y:S01]  /*9270*/  LDC.64 R14, c[0x0][0x628] ;  /* 0x00018a00ff0e7b82 */ /* 0x000e220000000a00 */
[----:B------:R-:W-:Y:S01]  /*9280*/  MOV R12, R16 ;  /* 0x00000010000c7202 */ /* 0x000fe20000000f00 */
[----:B------:R-:W-:-:S06]  /*9290*/  IMAD.MOV.U32 R13, RZ, RZ, R17 ;  /* 0x000000ffff0d7224 */ /* 0x000fcc00078e0011 */
        /* <DEDUP_REMOVED lines=15> */
.L_x_224:
[--C-:B------:R-:W-:Y:S01]  /*9390*/  SHF.R.U64 R14, R12, R20, R13.reuse ;  /* 0x000000140c0e7219 */ /* 0x100fe2000000120d */
[----:B------:R-:W0:Y:S01]  /*93a0*/  LDC R24, c[0x0][0x618] ;  /* 0x00018600ff187b82 */ /* 0x000e220000000800 */
[----:B------:R-:W-:Y:S01]  /*93b0*/  I2FP.F32.U32 R8, R6 ;  /* 0x0000000600087245 */ /* 0x000fe20000201000 */
[----:B------:R-:W-:Y:S01]  /*93c0*/  ULDC UR4, c[0x0][0x150] ;  /* 0x0000540000047ab9 */ /* 0x000fe20000000800 */
[----:B------:R-:W-:Y:S02]  /*93d0*/  SHF.R.U32.HI R7, RZ, R20, R13 ;  /* 0x00000014ff077219 */ /* 0x000fe4000001160d */
[----:B------:R-:W-:Y:S01]  /*93e0*/  IADD3 R11, P0, RZ, -R14, RZ ;  /* 0x8000000eff0b7210 */ /* 0x000fe20007f1e0ff */
[----:B------:R-:W-:Y:S01]  /*93f0*/  FMUL R13, R8, UR4 ;  /* 0x00000004080d7c20 */ /* 0x000fe20008400000 */
[----:B------:R-:W-:Y:S01]  /*9400*/  ULDC UR4, c[0x0][0x154] ;  /* 0x0000550000047ab9 */ /* 0x000fe20000000800 */
[----:B------:R-:W1:Y:S01]  /*9410*/  LDC.64 R26, c[0x0][0x640] ;  /* 0x00019000ff1a7b82 */ /* 0x000e620000000a00 */
[----:B------:R-:W-:Y:S01]  /*9420*/  IADD3.X R7, RZ, ~R7, RZ, P0, !PT ;  /* 0x80000007ff077210 */ /* 0x000fe200007fe4ff */
[----:B------:R-:W-:-:S02]  /*9430*/  IMAD.WIDE.U32 R8, R11, R22, R16 ;  /* 0x000000160b087225 */ /* 0x000fc400078e0010 */
[----:B------:R-:W2:Y:S02]  /*9440*/  F2I.U32.TRUNC.NTZ R13, R13 ;  /* 0x0000000d000d7305 */ /* 0x000ea4000020f000 */
[----:B------:R-:W-:Y:S02]  /*9450*/  IMAD R10, R7, R22, RZ ;  /* 0x00000016070a7224 */ /* 0x000fe400078e02ff */
[----:B------:R-:W3:Y:S02]  /*9460*/  LDC R15, c[0x0][0x144] ;  /* 0x00005100ff0f7b82 */ /* 0x000ee40000000800 */
[----:B------:R-:W-:Y:S02]  /*9470*/  IMAD R7, R11, R23, R10 ;  /* 0x000000170b077224 */ /* 0x000fe400078e020a */
[----:B------:R-:W-:Y:S02]  /*9480*/  IMAD.MOV.U32 R10, RZ, RZ, -0x1 ;  /* 0xffffffffff0a7424 */ /* 0x000fe400078e00ff */
[----:B------:R-:W-:Y:S01]  /*9490*/  IMAD.IADD R7, R9, 0x1, R7 ;  /* 0x0000000109077824 */ /* 0x000fe200078e0207 */
[----:B------:R-:W-:Y:S01]  /*94a0*/  I2FP.F32.U32 R9, R5 ;  /* 0x0000000500097245 */ /* 0x000fe20000201000 */
[----:B------:R-:W4:Y:S03]  /*94b0*/  LDC R20, c[0x0][0x608] ;  /* 0x00018200ff147b82 */ /* 0x000f260000000800 */
[-C--:B0-----:R-:W-:Y:S01]  /*94c0*/  SHF.R.U64 R12, R8, R24.reuse, R7 ;  /* 0x00000018080c7219 */ /* 0x081fe20000001207 */
[----:B--2---:R-:W-:Y:S01]  /*94d0*/  IMAD.MOV R8, RZ, RZ, -R13 ;  /* 0x000000ffff087224 */ /* 0x004fe200078e0a0d */
[----:B------:R-:W-:Y:S01]  /*94e0*/  SHF.R.U32.HI R7, RZ, R24, R7 ;  /* 0x00000018ff077219 */ /* 0x000fe20000011607 */
[----:B------:R-:W-:-:S02]  /*94f0*/  FMUL R9, R9, UR4 ;  /* 0x0000000409097c20 */ /* 0x000fc40008400000 */
[----:B------:R-:W0:Y:S01]  /*9500*/  LDC R11, c[0x0][0x658] ;  /* 0x00019600ff0b7b82 */ /* 0x000e220000000800 */
[----:B-1----:R-:W-:-:S04]  /*9510*/  ISETP.NE.U32.AND P0, PT, R26, RZ, PT ;  /* 0x000000ff1a00720c */ /* 0x002fc80003f05070 */
[----:B------:R-:W-:-:S03]  /*9520*/  ISETP.NE.AND.EX P0, PT, R27, RZ, PT, P0 ;  /* 0x000000ff1b00720c */ /* 0x000fc60003f05300 */
[----:B------:R-:W1:Y:S01]  /*9530*/  LDC R22, c[0x0][0x148] ;  /* 0x00005200ff167b82 */ /* 0x000e620000000800 */
[----:B---3--:R-:W-:Y:S02]  /*9540*/  IMAD R23, R15, R8, R6 ;  /* 0x000000080f177224 */ /* 0x008fe400078e0206 */
[----:B------:R-:W-:-:S05]  /*9550*/  IMAD.MOV.U32 R8, RZ, RZ, 0x1 ;  /* 0x00000001ff087424 */ /* 0x000fca00078e00ff */
[----:B------:R-:W2:Y:S01]  /*9560*/  LDC R21, c[0x0][0x600] ;  /* 0x00018000ff157b82 */ /* 0x000ea20000000800 */
[-CC-:B----4-:R-:W-:Y:S02]  /*9570*/  SHF.R.U64 R15, R12, R20.reuse, R7.reuse ;  /* 0x000000140c0f7219 */ /* 0x190fe40000001207 */
[----:B------:R-:W-:Y:S02]  /*9580*/  SHF.R.U32.HI R6, RZ, R20, R7 ;  /* 0x00000014ff067219 */ /* 0x000fe40000011607 */
[----:B------:R3:W4:Y:S03]  /*9590*/  F2I.U32.TRUNC.NTZ R20, R9 ;  /* 0x0000000900147305 */ /* 0x000726000020f000 */
[----:B------:R-:W1:Y:S01]  /*95a0*/  LDC R25, c[0x0][0x648] ;  /* 0x00019200ff197b82 */ /* 0x000e620000000800 */
[-C--:B0-----:R-:W-:Y:S02]  /*95b0*/  SHF.L.U32 R10, R10, R11.reuse, RZ ;  /* 0x0000000b0a0a7219 */ /* 0x081fe400000006ff */
[----:B------:R-:W-:-:S02]  /*95c0*/  SHF.R.U64 R19, R15, R11, R6 ;  /* 0x0000000b0f137219 */ /* 0x000fc40000001206 */
[-C--:B------:R-:W-:Y:S02]  /*95d0*/  SHF.R.U32.HI R7, RZ, R11.reuse, R6 ;  /* 0x0000000bff077219 */ /* 0x080fe40000011606 */
[----:B------:R-:W-:Y:S01]  /*95e0*/  SHF.L.U32 R24, R8, R11, RZ ;  /* 0x0000000b08187219 */ /* 0x000fe200000006ff */
[----:B------:R-:W0:Y:S01]  /*95f0*/  LDC R28, c[0x0][0x638] ;  /* 0x00018e00ff1c7b82 */ /* 0x000e220000000800 */
[----:B------:R-:W-:Y:S02]  /*9600*/  LOP3.LUT R30, RZ, R10, RZ, 0x33, !PT ;  /* 0x0000000aff1e7212 */ /* 0x000fe400078e33ff */
[----:B------:R-:W-:-:S05]  /*9610*/  MOV R6, R19 ;  /* 0x0000001300067202 */ /* 0x000fca0000000f00 */
[----:B------:R-:W0:Y:S01]  /*9620*/  LDC R29, c[0x0][0x610] ;  /* 0x00018400ff1d7b82 */ /* 0x000e220000000800 */
[----:B---34-:R-:W-:Y:S05]  /*9630*/  @!P0 BRA `(.L_x_225) ;  /* 0x0000000000288947 */ /* 0x018fea0003800000 */
[----:B------:R-:W3:Y:S02]  /*9640*/  LDC R6, c[0x0][0x64c] ;  /* 0x00019300ff067b82 */ /* 0x000ee40000000800 */
[----:B---3--:R-:W-:-:S05]  /*9650*/  IADD3 R11, P0, R19, R6, RZ ;  /* 0x00000006130b7210 */ /* 0x008fca0007f1e0ff */
        /* <DEDUP_REMOVED lines=8> */
.L_x_225:
[----:B------:R-:W-:Y:S01]  /*96e0*/  ISETP.NE.AND P0, PT, R2, 0x1, PT ;  /* 0x000000010200780c */ /* 0x000fe20003f05270 */
[----:B------:R-:W-:Y:S01]  /*96f0*/  IMAD.MOV R20, RZ, RZ, -R20 ;  /* 0x000000ffff147224 */ /* 0x000fe200078e0a14 */
[----:B-1----:R-:W-:Y:S02]  /*9700*/  SHF.R.U64 R7, R6, R25, R7 ;  /* 0x0000001906077219 */ /* 0x002fe40000001207 */
[----:B------:R-:W-:Y:S02]  /*9710*/  LOP3.LUT R6, R15, R30, RZ, 0xc0, !PT ;  /* 0x0000001e0f067212 */ /* 0x000fe400078ec0ff */
[----:B--2---:R-:W-:Y:S01]  /*9720*/  IADD3 R9, R21, -0x1, RZ ;  /* 0xffffffff15097810 */ /* 0x004fe20007ffe0ff */
[----:B------:R-:W-:Y:S02]  /*9730*/  IMAD.MOV R8, RZ, RZ, -R7 ;  /* 0x000000ffff087224 */ /* 0x000fe400078e0a07 */
[----:B------:R-:W-:Y:S01]  /*9740*/  IMAD R6, R24, R7, R6 ;  /* 0x0000000718067224 */ /* 0x000fe200078e0206 */
[----:B------:R-:W-:Y:S01]  /*9750*/  LOP3.LUT R12, R12, R9, RZ, 0xc0, !PT ;  /* 0x000000090c0c7212 */ /* 0x000fe200078ec0ff */
[----:B------:R-:W-:-:S02]  /*9760*/  IMAD.MOV.U32 R9, RZ, RZ, 0x1 ;  /* 0x00000001ff097424 */ /* 0x000fc400078e00ff */
[----:B------:R-:W-:Y:S02]  /*9770*/  @P0 IMAD R23, R22, R20, R5 ;  /* 0x0000001416170224 */ /* 0x000fe400078e0205 */
[----:B0-----:R-:W-:Y:S02]  /*9780*/  IMAD R5, R8, R28, R19 ;  /* 0x0000001c08057224 */ /* 0x001fe400078e0213 */
[----:B------:R-:W-:Y:S02]  /*9790*/  IMAD R19, R6, R29, R23 ;  /* 0x0000001d06137224 */ /* 0x000fe400078e0217 */
[----:B------:R-:W-:Y:S02]  /*97a0*/  IMAD R6, R5, R21, R12 ;  /* 0x0000001505067224 */ /* 0x000fe400078e020c */
[----:B------:R-:W-:-:S03]  /*97b0*/  IMAD.MOV.U32 R8, RZ, RZ, R14 ;  /* 0x000000ffff087224 */ /* 0x000fc600078e000e */
[----:B------:R-:W-:Y:S02]  /*97c0*/  SEL R20, R6, R19, !P0 ;  /* 0x0000001306147207 */ /* 0x000fe40004000000 */
[----:B------:R-:W-:-:S07]  /*97d0*/  SEL R19, R19, R6, !P0 ;  /* 0x0000000613137207 */ /* 0x000fce0004000000 */
.L_x_223:
[----:B------:R-:W-:-:S08]  /*97e0*/  NOP ;  /* 0x0000000000007918 */ /* 0x000fd00000000000 */
[----:B------:R-:W0:-:S00]  /*97f0*/  USETMAXREG.DEALLOC.CTAPOOL 0x28 ;  /* 0x00000028000079c8 */ /* 0x000e0000080e0500 */
[----:B0-----:R-:W-:-:S13]  /*9800*/  ISETP.NE.AND P0, PT, R0, RZ, PT ;  /* 0x000000ff0000720c */ /* 0x001fda0003f05270 */
[----:B------:R-:W-:Y:S05]  /*9810*/  @P0 EXIT ;  /* 0x000000000000094d */ /* 0x000fea0003800000 */
[----:B------:R-:W-:Y:S01]  /*9820*/  LOP3.LUT P0, RZ, R9, 0xff, RZ, 0xc0, !PT ;  /* 0x000000ff09ff7812 */ /* 0x000fe2000780c0ff */
[----:B------:R-:W-:Y:S01]  /*9830*/  IMAD.MOV.U32 R0, RZ, RZ, 0x1 ;  /* 0x00000001ff007424 */ /* 0x000fe200078e00ff */
[----:B------:R-:W-:-:S11]  /*9840*/  MOV R12, RZ ;  /* 0x000000ff000c7202 */ /* 0x000fd60000000f00 */
[----:B------:R-:W-:Y:S05]  /*9850*/  @!P0 BRA `(.L_x_226) ;  /* 0x0000000c00148947 */ /* 0x000fea0003800000 */
[----:B------:R-:W0:Y:S01]  /*9860*/  LDC R0, c[0x0][0x28c] ;  /* 0x0000a300ff007b82 */ /* 0x000e220000000800 */
[----:B------:R-:W-:Y:S01]  /*9870*/  LOP3.LUT P0, RZ, R3, 0x1f, RZ, 0xc0, !PT ;  /* 0x0000001f03ff7812 */ /* 0x000fe2000780c0ff */
[----:B------:R-:W-:Y:S01]  /*9880*/  ULDC UR5, c[0x0][0x658] ;  /* 0x0001960000057ab9 */ /* 0x000fe20000000800 */
[----:B------:R-:W-:Y:S01]  /*9890*/  UMOV UR6, 0xffffffff ;  /* 0xffffffff00067882 */ /* 0x000fe20000000000 */
[----:B------:R-:W-:Y:S01]  /*98a0*/  BSSY B0, `(.L_x_226) ;  /* 0x00000c0000007945 */ /* 0x000fe20003800000 */
[----:B------:R-:W-:Y:S01]  /*98b0*/  USHF.L.U32 UR6, UR6, UR5, URZ ;  /* 0x0000000506067299 */ /* 0x000fe2000800063f */
[C---:B------:R-:W-:Y:S01]  /*98c0*/  ISETP.NE.AND P2, PT, R4.reuse, RZ, PT ;  /* 0x000000ff0400720c */ /* 0x040fe20003f45270 */
[----:B------:R-:W-:Y:S01]  /*98d0*/  IMAD.MOV.U32 R13, RZ, RZ, 0x1 ;  /* 0x00000001ff0d7424 */ /* 0x000fe200078e00ff */
[----:B------:R-:W-:Y:S01]  /*98e0*/  ISETP.NE.OR P0, PT, R4, RZ, !P0 ;  /* 0x000000ff0400720c */ /* 0x000fe20004705670 */
[----:B------:R-:W-:Y:S01]  /*98f0*/  IMAD.MOV.U32 R12, RZ, RZ, RZ ;  /* 0x000000ffff0c7224 */ /* 0x000fe200078e00ff */
[----:B------:R-:W-:Y:S01]  /*9900*/  LOP3.LUT R11, R18, 0x2, RZ, 0xfc, !PT ;  /* 0x00000002120b7812 */ /* 0x000fe200078efcff */
[----:B------:R-:W-:Y:S01]  /*9910*/  ULDC UR4, c[0x0][0x600] ;  /* 0x0001800000047ab9 */ /* 0x000fe20000000800 */
[----:B------:R-:W-:Y:S01]  /*9920*/  UMOV UR7, 0x1 ;  /* 0x0000000100077882 */ /* 0x000fe20000000000 */
[----:B------:R-:W-:-:S02]  /*9930*/  UIADD3 UR15, UR4, -0x1, URZ ;  /* 0xffffffff040f7890 */ /* 0x000fc4000fffe03f */
[----:B------:R-:W-:Y:S02]  /*9940*/  USHF.L.U32 UR17, UR7, UR5, URZ ;  /* 0x0000000507117299 */ /* 0x000fe4000800063f */
[----:B------:R-:W-:Y:S01]  /*9950*/  ULOP3.LUT UR16, URZ, UR6, URZ, 0x33, !UPT ;  /* 0x000000063f107292 */ /* 0x000fe2000f8e333f */
[----:B------:R-:W-:Y:S01]  /*9960*/  ULDC.64 UR20, c[0x0][0x198] ;  /* 0x0000660000147ab9 */ /* 0x000fe20000000a00 */
[----:B0-----:R-:W-:-:S05]  /*9970*/  VIADD R0, R0, 0x3f ;  /* 0x0000003f00007836 */ /* 0x001fca0000000000 */
[----:B------:R-:W-:-:S04]  /*9980*/  SHF.R.S32.HI R3, RZ, 0x1f, R0 ;  /* 0x0000001fff037819 */ /* 0x000fc80000011400 */
[----:B------:R-:W-:Y:S01]  /*9990*/  LEA.HI R3, R3, R0, RZ, 0x6 ;  /* 0x0000000003037211 */ /* 0x000fe200078f30ff */
[----:B------:R-:W-:-:S03]  /*99a0*/  IMAD.MOV.U32 R0, RZ, RZ, 0x1 ;  /* 0x00000001ff007424 */ /* 0x000fc600078e00ff */
[----:B------:R-:W-:-:S04]  /*99b0*/  SHF.R.S32.HI R3, RZ, 0x6, R3 ;  /* 0x00000006ff037819 */ /* 0x000fc80000011403 */
[----:B------:R-:W-:-:S07]  /*99c0*/  IADD3 R10, R3, 0x1, RZ ;  /* 0x00000001030a7810 */ /* 0x000fce0007ffe0ff */
.L_x_238:
[----:B------:R-:W-:-:S03]  /*99d0*/  UMOV UR4, 0xffffffff ;  /* 0xffffffff00047882 */ /* 0x000fc60000000000 */
[----:B------:R-:W-:Y:S05]  /*99e0*/  BRA.DIV UR4, `(.L_x_227) ;  /* 0x0000000e04e47947 */ /* 0x000fea000b800000 */
[----:B------:R-:W-:-:S13]  /*99f0*/  ELECT P6, URZ, PT ;  /* 0x00000000003f782f */ /* 0x000fda00038c0000 */
.L_x_251:
[----:B------:R-:W0:Y:S01]  /*9a00*/  LDC R4, c[0x0][0x28c] ;  /* 0x0000a300ff047b82 */ /* 0x000e220000000800 */
[----:B------:R-:W-:Y:S01]  /*9a10*/  BSSY B1, `(.L_x_228) ;  /* 0x0000037000017945 */ /* 0x000fe20003800000 */
[----:B0-----:R-:W-:-:S13]  /*9a20*/  ISETP.LT.OR P6, PT, R4, 0x1, !P6 ;  /* 0x000000010400780c */ /* 0x001fda00077c1670 */
[----:B------:R-:W-:Y:S05]  /*9a30*/  @P6 BRA `(.L_x_229) ;  /* 0x0000000000d06947 */ /* 0x000fea0003800000 */
[----:B------:R-:W-:Y:S02]  /*9a40*/  IMAD R20, R20, 0x60, RZ ;  /* 0x0000006014147824 */ /* 0x000fe400078e02ff */
[----:B------:R-:W-:Y:S02]  /*9a50*/  IMAD R19, R19, 0xc0, RZ ;  /* 0x000000c013137824 */ /* 0x000fe400078e02ff */
[----:B------:R-:W-:Y:S02]  /*9a60*/  IMAD.MOV.U32 R21, RZ, RZ, RZ ;  /* 0x000000ffff157224 */ /* 0x000fe400078e00ff */
[----:B------:R-:W-:Y:S02]  /*9a70*/  IMAD.MOV.U32 R4, RZ, RZ, R10 ;  /* 0x000000ffff047224 */ /* 0x000fe400078e000a */
[----:B------:R-:W-:Y:S02]  /*9a80*/  IMAD.MOV.U32 R5, RZ, RZ, R0 ;  /* 0x000000ffff057224 */ /* 0x000fe400078e0000 */
[----:B------:R-:W-:-:S07]  /*9a90*/  IMAD.MOV.U32 R6, RZ, RZ, R12 ;  /* 0x000000ffff067224 */ /* 0x000fce00078e000c */
.L_x_233:
[----:B------:R-:W0:Y:S01]  /*9aa0*/  S2R R14, SR_CgaCtaId ;  /* 0x00000000000e7919 */ /* 0x000e220000008800 */
[----:B------:R-:W-:Y:S01]  /*9ab0*/  MOV R7, 0x400 ;  /* 0x0000040000077802 */ /* 0x000fe20000000f00 */
[----:B------:R-:W1:Y:S03]  /*9ac0*/  @!P2 LDC R9, c[0x0][0x500] ;  /* 0x00014000ff09ab82 */ /* 0x000e660000000800 */
[----:B0-----:R-:W-:Y:S02]  /*9ad0*/  LEA R15, R14, R7, 0x18 ;  /* 0x000000070e0f7211 */ /* 0x001fe400078ec0ff */
[----:B------:R-:W-:Y:S02]  /*9ae0*/  SHF.L.U32 R7, R5, 0x1f, RZ ;  /* 0x0000001f05077819 */ /* 0x000fe400000006ff */
[----:B------:R-:W-:-:S04]  /*9af0*/  LEA R14, R6, R15, 0x3 ;  /* 0x0000000f060e7211 */ /* 0x000fc800078e18ff */
[----:B------:R-:W0:Y:S02]  /*9b00*/  SYNCS.PHASECHK.TRANS64.TRYWAIT P1, [R14+URZ+0x30], R7 ;  /* 0x000030070e0075a7 */ /* 0x000e24000802017f */
[----:B01----:R-:W-:Y:S05]  /*9b10*/  @!P1 BRA `(.L_x_230) ;  /* 0x0000000c00b89947 */ /* 0x003fea0003800000 */
.L_x_252:
[----:B0-----:R-:W-:Y:S01]  /*9b20*/  PRMT R7, R11, 0x9910, RZ ;  /* 0x000099100b077816 */ /* 0x001fe200000000ff */
[----:B------:R0:W-:Y:S03]  /*9b30*/  @!P2 SYNCS.ARRIVE.TRANS64 RZ, [R14+URZ], R9 ;  /* 0x000000090effa9a7 */ /* 0x0001e6000800003f */
[----:B------:R-:W-:-:S13]  /*9b40*/  ISETP.NE.AND P1, PT, R7, 0x2, PT ;  /* 0x000000020700780c */ /* 0x000fda0003f25270 */
[----:B0-----:R-:W-:Y:S05]  /*9b50*/  @P1 BRA `(.L_x_231) ;  /* 0x0000000000041947 */ /* 0x001fea0003800000 */
[----:B------:R-:W-:Y:S01]  /*9b60*/  BPT.TRAP 0x1 ;  /* 0x000000040000795c */ /* 0x000fe20000300000 */
.L_x_231:
[----:B------:R-:W-:Y:S05]  /*9b70*/  @P0 BRA `(.L_x_232) ;  /* 0x0000000000040947 */ /* 0x000fea0003800000 */
[----:B------:R-:W-:Y:S01]  /*9b80*/  BPT.TRAP 0x1 ;  /* 0x000000040000795c */ /* 0x000fe20000300000 */
.L_x_232:
[--C-:B------:R-:W-:Y:S01]  /*9b90*/  IMAD R7, R6, 0x6000, R15.reuse ;  /* 0x0000600006077824 */ /* 0x100fe200078e020f */
[----:B------:R-:W-:Y:S01]  /*9ba0*/  R2UR UR9, R14 ;  /* 0x000000000e0972ca */ /* 0x000fe200000e0000 */
[----:B------:R-:W-:Y:S01]  /*9bb0*/  IMAD R15, R6, 0x3000, R15 ;  /* 0x00003000060f7824 */ /* 0x000fe200078e020f */
[----:B------:R-:W-:Y:S01]  /*9bc0*/  UIADD3 UR4, UP0, UR20, 0xf0, URZ ;  /* 0x000000f014047890 */ /* 0x000fe2000ff1e03f */
[----:B------:R-:W-:Y:S01]  /*9bd0*/  VIADD R4, R4, 0xffffffff ;  /* 0xffffffff04047836 */ /* 0x000fe20000000000 */
[----:B------:R-:W-:Y:S01]  /*9be0*/  R2UR UR5, R7 ;  /* 0x00000000070572ca */ /* 0x000fe200000e0000 */
[----:B------:R-:W-:Y:S01]  /*9bf0*/  UIADD3 UR22, UP1, UR20, 0x1f0, URZ ;  /* 0x000001f014167890 */ /* 0x000fe2000ff3e03f */
[----:B------:R-:W-:Y:S01]  /*9c00*/  R2UR UR8, R15 ;  /* 0x000000000f0872ca */ /* 0x000fe200000e0000 */
[----:B------:R-:W-:Y:S01]  /*9c10*/  VIADD R6, R6, 0x1 ;  /* 0x0000000106067836 */ /* 0x000fe20000000000 */
[----:B------:R-:W-:Y:S01]  /*9c20*/  R2UR UR11, R19 ;  /* 0x00000000130b72ca */ /* 0x000fe200000e0000 */
[----:B------:R-:W-:Y:S01]  /*9c30*/  UIADD3.X UR23, URZ, UR21, URZ, UP1, !UPT ;  /* 0x000000153f177290 */ /* 0x000fe20008ffe43f */
[C---:B------:R-:W-:Y:S01]  /*9c40*/  R2UR UR10, R21.reuse ;  /* 0x00000000150a72ca */ /* 0x040fe200000e0000 */
[----:B------:R-:W-:Y:S01]  /*9c50*/  UMOV UR6, 0x0 ;  /* 0x0000000000067882 */ /* 0x000fe20000000000 */
[----:B------:R-:W-:Y:S01]  /*9c60*/  R2UR UR12, R8 ;  /* 0x00000000080c72ca */ /* 0x000fe200000e0000 */
[----:B------:R-:W-:Y:S01]  /*9c70*/  UMOV UR7, 0x10000000 ;  /* 0x1000000000077882 */ /* 0x000fe20000000000 */
[----:B------:R-:W-:Y:S01]  /*9c80*/  R2UR UR18, R20 ;  /* 0x00000000141272ca */ /* 0x000fe200000e0000 */
[----:B------:R-:W-:Y:S01]  /*9c90*/  VIADD R21, R21, 0x40 ;  /* 0x0000004015157836 */ /* 0x000fe20000000000 */
[----:B------:R-:W-:Y:S01]  /*9ca0*/  ISETP.GT.AND P3, PT, R4, 0x1, PT ;  /* 0x000000010400780c */ /* 0x000fe20003f64270 */
[----:B------:R-:W-:Y:S01]  /*9cb0*/  UIADD3 UR13, UR5, 0x180, URZ ;  /* 0x00000180050d7890 */ /* 0x000fe2000fffe03f */
[----:B------:R-:W-:Y:S01]  /*9cc0*/  ISETP.NE.AND P1, PT, R6, 0x6, PT ;  /* 0x000000060600780c */ /* 0x000fe20003f25270 */
[----:B------:R-:W-:-:S02]  /*9cd0*/  UIADD3.X UR5, URZ, UR21, URZ, UP0, !UPT ;  /* 0x000000153f057290 */ /* 0x000fc400087fe43f */
[----:B------:R-:W-:Y:S01]  /*9ce0*/  UIADD3 UR14, UR8, 0x24180, URZ ;  /* 0x00024180080e7890 */ /* 0x000fe2000fffe03f */
[----:B------:R-:W-:Y:S02]  /*9cf0*/  SEL R14, RZ, 0x1, P1 ;  /* 0x00000001ff0e7807 */ /* 0x000fe40000800000 */
[----:B------:R-:W-:Y:S01]  /*9d00*/  UMOV UR8, UR13 ;  /* 0x0000000d00087c82 */ /* 0x000fe20008000000 */
[----:B------:R-:W-:Y:S02]  /*9d10*/  SEL R6, R6, RZ, P1 ;  /* 0x000000ff06067207 */ /* 0x000fe40000800000 */
[----:B------:R-:W-:Y:S01]  /*9d20*/  LOP3.LUT R5, R5, R14, RZ, 0x3c, !PT ;  /* 0x0000000e05057212 */ /* 0x000fe200078e3cff */
[----:B------:R0:W-:Y:S02]  /*9d30*/  UTMALDG.3D [UR8], [UR4], desc[UR6] ;  /* 0x00000608040075b4 */ /* 0x0001e40008011000 */
[----:B0-----:R-:W-:Y:S01]  /*9d40*/  UMOV UR8, UR14 ;  /* 0x0000000e00087c82 */ /* 0x001fe20008000000 */
[----:B------:R-:W-:-:S02]  /*9d50*/  UMOV UR11, UR18 ;  /* 0x00000012000b7c82 */ /* 0x000fc40008000000 */
[----:B------:R0:W-:Y:S02]  /*9d60*/  UTMALDG.3D [UR8], [UR22], desc[UR6] ;  /* 0x00000608160075b4 */ /* 0x0001e40008011000 */
[----:B0-----:R-:W-:Y:S05]  /*9d70*/  @P3 BRA `(.L_x_233) ;  /* 0xfffffffc00483947 */ /* 0x001fea000383ffff */
.L_x_229:
[----:B------:R-:W-:Y:S05]  /*9d80*/  BSYNC B1 ;  /* 0x0000000000017941 */ /* 0x000fea0003800000 */
.L_x_228:
[----:B------:R-:W-:Y:S01]  /*9d90*/  LOP3.LUT P3, RZ, R13, 0xff, RZ, 0xc0, !PT ;  /* 0x000000ff0dff7812 */ /* 0x000fe2000786c0ff */
[----:B------:R-:W-:Y:S01]  /*9da0*/  IMAD.IADD R12, R3, 0x1, R12 ;  /* 0x00000001030c7824 */ /* 0x000fe200078e020c */
[----:B------:R-:W-:Y:S01]  /*9db0*/  IADD3 R16, P4, R16, UR36, RZ ;  /* 0x0000002410107c10 */ /* 0x000fe2000ff9e0ff */
[----:B------:R-:W-:Y:S01]  /*9dc0*/  ULDC.64 UR4, c[0x0][0x650] ;  /* 0x0001940000047ab9 */ /* 0x000fe20000000a00 */
[----:B------:R-:W-:Y:S01]  /*9dd0*/  BSSY B1, `(.L_x_234) ;  /* 0x000006a000017945 */ /* 0x000fe20003800000 */
[----:B------:R-:W-:Y:S01]  /*9de0*/  MOV R19, 0xffffffff ;  /* 0xffffffff00137802 */ /* 0x000fe20000000f00 */
[----:B------:R-:W-:Y:S01]  /*9df0*/  IMAD.MOV.U32 R20, RZ, RZ, -0x1 ;  /* 0xffffffffff147424 */ /* 0x000fe200078e00ff */
[----:B------:R-:W-:Y:S01]  /*9e00*/  ISETP.GT.U32.AND P1, PT, R12, 0x5, PT ;  /* 0x000000050c00780c */ /* 0x000fe20003f24070 */
[----:B------:R-:W-:Y:S01]  /*9e10*/  IMAD.MOV.U32 R8, RZ, RZ, -0x1 ;  /* 0xffffffffff087424 */ /* 0x000fe200078e00ff */
[----:B------:R-:W-:Y:S02]  /*9e20*/  IADD3.X R17, R17, UR42, RZ, P4, !PT ;  /* 0x0000002a11117c10 */ /* 0x000fe4000a7fe4ff */
[----:B------:R-:W-:-:S02]  /*9e30*/  ISETP.LT.U32.AND P1, PT, R3, 0x6, P1 ;  /* 0x000000060300780c */ /* 0x000fc40000f21070 */
[----:B------:R-:W0:Y:S01]  /*9e40*/  @P3 S2R R5, SR_CgaCtaId ;  /* 0x0000000000053919 */ /* 0x000e220000008800 */
[----:B------:R-:W-:Y:S02]  /*9e50*/  @P3 MOV R4, 0x400 ;  /* 0x0000040000043802 */ /* 0x000fe40000000f00 */
[----:B------:R-:W-:Y:S02]  /*9e60*/  PRMT R13, RZ, 0x7610, R13 ;  /* 0x00007610ff0d7816 */ /* 0x000fe4000000000d */
[----:B0-----:R-:W-:Y:S01]  /*9e70*/  @P3 LEA R6, R5, R4, 0x18 ;  /* 0x0000000405063211 */ /* 0x001fe200078ec0ff */
[----:B------:R-:W-:-:S03]  /*9e80*/  IMAD.WIDE.U32 R4, R12, -0x55555555, RZ ;  /* 0xaaaaaaab0c047825 */ /* 0x000fc600078e00ff */
[----:B------:R0:W-:Y:S01]  /*9e90*/  @P3 SYNCS.ARRIVE.TRANS64.A1T0 RZ, [R6+URZ+0x78], RZ ;  /* 0x000078ff06ff39a7 */ /* 0x0001e2000810003f */
[----:B------:R-:W-:Y:S02]  /*9ea0*/  ISETP.GE.U32.AND P3, PT, R3, 0x6, PT ;  /* 0x000000060300780c */ /* 0x000fe40003f66070 */
[----:B------:R-:W-:Y:S02]  /*9eb0*/  SHF.R.U32.HI R7, RZ, 0x2, R5 ;  /* 0x00000002ff077819 */ /* 0x000fe40000011605 */
[----:B------:R-:W-:Y:S02]  /*9ec0*/  SEL R5, RZ, 0x1, !P1 ;  /* 0x00000001ff057807 */ /* 0x000fe40004800000 */
[----:B------:R-:W-:Y:S01]  /*9ed0*/  ISETP.GE.U32.AND P1, PT, R16, UR4, PT ;  /* 0x0000000410007c0c */ /* 0x000fe2000bf26070 */
[----:B------:R-:W-:Y:S01]  /*9ee0*/  IMAD R12, R7, -0x6, R12 ;  /* 0xfffffffa070c7824 */ /* 0x000fe200078e020c */
[----:B------:R-:W-:Y:S02]  /*9ef0*/  LOP3.LUT R0, R0, R5, RZ, 0x3c, !PT ;  /* 0x0000000500007212 */ /* 0x000fe400078e3cff */
[----:B------:R-:W-:-:S02]  /*9f00*/  ISETP.GE.U32.AND.EX P1, PT, R17, UR5, PT, P1 ;  /* 0x0000000511007c0c */ /* 0x000fc4000bf26110 */
[----:B------:R-:W-:Y:S02]  /*9f10*/  PRMT R4, RZ, 0x7610, R4 ;  /* 0x00007610ff047816 */ /* 0x000fe40000000004 */
[----:B------:R-:W-:-:S09]  /*9f20*/  @P3 LOP3.LUT R0, R0, 0x1, R7, 0x78, !PT ;  /* 0x0000000100003812 */ /* 0x000fd200078e7807 */
[----:B0-----:R-:W-:Y:S05]  /*9f30*/  @P1 BRA `(.L_x_235) ;  /* 0x00000004004c1947 */ /* 0x001fea0003800000 */
[----:B------:R-:W-:Y:S01]  /*9f40*/  ULDC.64 UR4, c[0x0][0x628] ;  /* 0x00018a0000047ab9 */ /* 0x000fe20000000a00 */
[----:B------:R-:W0:Y:S01]  /*9f50*/  S2R R15, SR_CTAID.X ;  /* 0x00000000000f7919 */ /* 0x000e220000002500 */
[----:B------:R-:W-:Y:S01]  /*9f60*/  ISETP.NE.U32.AND P1, PT, RZ, UR4, PT ;  /* 0x00000004ff007c0c */ /* 0x000fe2000bf25070 */
[----:B------:R-:W-:Y:S01]  /*9f70*/  ULDC UR7, c[0x0][0x630] ;  /* 0x00018c0000077ab9 */ /* 0x000fe20000000800 */
[----:B------:R-:W-:Y:S01]  /*9f80*/  IMAD.MOV.U32 R4, RZ, RZ, R16 ;  /* 0x000000ffff047224 */ /* 0x000fe200078e0010 */
[----:B------:R-:W1:Y:S01]  /*9f90*/  S2R R14, SR_CTAID.Y ;  /* 0x00000000000e7919 */ /* 0x000e620000002600 */
[----:B------:R-:W-:Y:S01]  /*9fa0*/  ISETP.NE.AND.EX P1, PT, RZ, UR5, PT, P1 ;  /* 0x00000005ff007c0c */ /* 0x000fe2000bf25310 */
[----:B------:R-:W-:-:S12]  /*9fb0*/  IMAD.MOV.U32 R5, RZ, RZ, R17 ;  /* 0x000000ffff057224 */ /* 0x000fd800078e0011 */
[----:B------:R-:W-:Y:S05]  /*9fc0*/  @!P1 BRA `(.L_x_236) ;  /* 0x0000000000289947 */ /* 0x000fea0003800000 */
[----:B------:R-:W-:Y:S02]  /*9fd0*/  ULDC UR6, c[0x0][0x634] ;  /* 0x00018d0000067ab9 */ /* 0x000fe40000000800 */
[----:B------:R-:W-:-:S04]  /*9fe0*/  IADD3 R9, P1, R16, UR6, RZ ;  /* 0x0000000610097c10 */ /* 0x000fc8000ff3e0ff */
[----:B------:R-:W-:-:S05]  /*9ff0*/  IADD3.X R19, RZ, R17, RZ, P1, !PT ;  /* 0x00000011ff137210 */ /* 0x000fca0000ffe4ff */
[----:B------:R-:W-:-:S04]  /*a000*/  IMAD.WIDE.U32 R6, R19, UR4, RZ ;  /* 0x0000000413067c25 */ /* 0x000fc8000f8e00ff */
[----:B------:R-:W-:-:S04]  /*a010*/  IMAD.WIDE.U32 R6, P1, R9, UR5, R6 ;  /* 0x0000000509067c25 */ /* 0x000fc8000f820006 */
[----:B------:R-:W-:-:S04]  /*a020*/  IMAD.WIDE.U32 R8, R9, UR4, RZ ;  /* 0x0000000409087c25 */ /* 0x000fc8000f8e00ff */
[----:B------:R-:W-:Y:S01]  /*a030*/  IMAD.X R5, RZ, RZ, RZ, P1 ;  /* 0x000000ffff057224 */ /* 0x000fe200008e06ff */
[----:B------:R-:W-:Y:S01]  /*a040*/  IADD3 RZ, P1, R9, R6, RZ ;  /* 0x0000000609ff7210 */ /* 0x000fe20007f3e0ff */
[----:B------:R-:W-:-:S04]  /*a050*/  IMAD.MOV.U32 R4, RZ, RZ, R7 ;  /* 0x000000ffff047224 */ /* 0x000fc800078e0007 */
[----:B------:R-:W-:-:S08]  /*a060*/  IMAD.WIDE.U32.X R4, R19, UR5, R4, P1 ;  /* 0x0000000513047c25 */ /* 0x000fd000088e0404 */
.L_x_236:
[--C-:B------:R-:W-:Y:S01]  /*a070*/  SHF.R.U64 R8, R4, UR7, R5.reuse ;  /* 0x0000000704087c19 */ /* 0x100fe20008001205 */
[----:B------:R-:W-:Y:S01]  /*a080*/  ULDC.64 UR4, c[0x0][0x620] ;  /* 0x0001880000047ab9 */ /* 0x000fe20000000a00 */
[----:B------:R-:W-:Y:S01]  /*a090*/  SHF.R.U32.HI R4, RZ, UR7, R5 ;  /* 0x00000007ff047c19 */ /* 0x000fe20008011605 */
[----:B------:R-:W2:Y:S01]  /*a0a0*/  LDC R24, c[0x0][0x144] ;  /* 0x00005100ff187b82 */ /* 0x000ea20000000800 */
[----:B------:R-:W-:Y:S01]  /*a0b0*/  IADD3 R7, P1, RZ, -R8, RZ ;  /* 0x80000008ff077210 */ /* 0x000fe20007f3e0ff */
[----:B------:R-:W-:Y:S01]  /*a0c0*/  ULDC.64 UR8, c[0x0][0x640] ;  /* 0x0001900000087ab9 */ /* 0x000fe20000000a00 */
[----:B0-----:R-:W-:Y:S01]  /*a0d0*/  I2FP.F32.U32 R9, R15 ;  /* 0x0000000f00097245 */ /* 0x001fe20000201000 */
[----:B------:R-:W-:Y:S02]  /*a0e0*/  ULDC UR6, c[0x0][0x608] ;  /* 0x0001820000067ab9 */ /* 0x000fe40000000800 */
[----:B------:R-:W-:Y:S01]  /*a0f0*/  IMAD.X R4, RZ, RZ, ~R4, P1 ;  /* 0x000000ffff047224 */ /* 0x000fe200008e0e04 */
[----:B------:R-:W-:Y:S01]  /*a100*/  ISETP.NE.U32.AND P1, PT, RZ, UR8, PT ;  /* 0x00000008ff007c0c */ /* 0x000fe2000bf25070 */
[----:B------:R-:W0:Y:S02]  /*a110*/  LDC R21, c[0x0][0x148] ;  /* 0x00005200ff157b82 */ /* 0x000e240000000800 */
[----:B------:R-:W-:Y:S01]  /*a120*/  IMAD R6, R4, UR4, RZ ;  /* 0x0000000404067c24 */ /* 0x000fe2000f8e02ff */
[----:B------:R-:W-:Y:S01]  /*a130*/  ISETP.NE.AND.EX P1, PT, RZ, UR9, PT, P1 ;  /* 0x00000009ff007c0c */ /* 0x000fe2000bf25310 */
[----:B------:R-:W-:Y:S01]  /*a140*/  IMAD.WIDE.U32 R4, R7, UR4, R16 ;  /* 0x0000000407047c25 */ /* 0x000fe2000f8e0010 */
[----:B------:R-:W-:-:S03]  /*a150*/  ULDC UR4, c[0x0][0x150] ;  /* 0x0000540000047ab9 */ /* 0x000fc60000000800 */
[----:B------:R-:W-:Y:S02]  /*a160*/  IMAD R7, R7, UR5, R6 ;  /* 0x0000000507077c24 */ /* 0x000fe4000f8e0206 */
[----:B------:R-:W-:Y:S01]  /*a170*/  FMUL R6, R9, UR4 ;  /* 0x0000000409067c20 */ /* 0x000fe20008400000 */
[----:B------:R-:W-:Y:S01]  /*a180*/  ULDC UR4, c[0x0][0x618] ;  /* 0x0001860000047ab9 */ /* 0x000fe20000000800 */
[----:B------:R-:W-:Y:S01]  /*a190*/  ULDC UR5, c[0x0][0x154] ;  /* 0x0000550000057ab9 */ /* 0x000fe20000000800 */
[----:B------:R-:W-:-:S03]  /*a1a0*/  IMAD.IADD R5, R5, 0x1, R7 ;  /* 0x0000000105057824 */ /* 0x000fc600078e0207 */
[----:B------:R-:W3:Y:S02]  /*a1b0*/  F2I.U32.TRUNC.NTZ R6, R6 ;  /* 0x0000000600067305 */ /* 0x000ee4000020f000 */
[----:B------:R-:W-:Y:S02]  /*a1c0*/  SHF.R.U64 R9, R4, UR4, R5 ;  /* 0x0000000404097c19 */ /* 0x000fe40008001205 */
[----:B-1----:R-:W-:-:S05]  /*a1d0*/  I2FP.F32.U32 R4, R14 ;  /* 0x0000000e00047245 */ /* 0x002fca0000201000 */
[----:B------:R-:W-:Y:S01]  /*a1e0*/  FMUL R22, R4, UR5 ;  /* 0x0000000504167c20 */ /* 0x000fe20008400000 */
[----:B------:R-:W-:Y:S01]  /*a1f0*/  SHF.R.U32.HI R4, RZ, UR4, R5 ;  /* 0x00000004ff047c19 */ /* 0x000fe20008011605 */
[----:B------:R-:W-:-:S03]  /*a200*/  ULDC UR4, c[0x0][0x658] ;  /* 0x0001960000047ab9 */ /* 0x000fc60000000800 */
[--C-:B------:R-:W-:Y:S01]  /*a210*/  SHF.R.U64 R20, R9, UR6, R4.reuse ;  /* 0x0000000609147c19 */ /* 0x100fe20008001204 */
[----:B------:R-:W1:Y:S01]  /*a220*/  F2I.U32.TRUNC.NTZ R22, R22 ;  /* 0x0000001600167305 */ /* 0x000e62000020f000 */
[----:B------:R-:W-:Y:S02]  /*a230*/  SHF.R.U32.HI R5, RZ, UR6, R4 ;  /* 0x00000006ff057c19 */ /* 0x000fe40008011604 */
[----:B---3--:R-:W-:Y:S02]  /*a240*/  IADD3 R6, -R6, RZ, RZ ;  /* 0x000000ff06067210 */ /* 0x008fe40007ffe1ff */
[--C-:B------:R-:W-:Y:S02]  /*a250*/  SHF.R.U64 R19, R20, UR4, R5.reuse ;  /* 0x0000000414137c19 */ /* 0x100fe40008001205 */
[----:B------:R-:W-:Y:S01]  /*a260*/  SHF.R.U32.HI R23, RZ, UR4, R5 ;  /* 0x00000004ff177c19 */ /* 0x000fe20008011605 */
[----:B--2---:R-:W-:Y:S02]  /*a270*/  IMAD R15, R24, R6, R15 ;  /* 0x00000006180f7224 */ /* 0x004fe400078e020f */
[----:B------:R-:W-:-:S02]  /*a280*/  IMAD.MOV.U32 R4, RZ, RZ, R19 ;  /* 0x000000ffff047224 */ /* 0x000fc400078e0013 */
[----:B------:R-:W-:Y:S01]  /*a290*/  IMAD.MOV.U32 R5, RZ, RZ, R23 ;  /* 0x000000ffff057224 */ /* 0x000fe200078e0017 */
[----:B------:R-:W-:Y:S06]  /*a2a0*/  @!P1 BRA `(.L_x_237) ;  /* 0x0000000000289947 */ /* 0x000fec0003800000 */
[----:B------:R-:W-:Y:S02]  /*a2b0*/  ULDC UR4, c[0x0][0x64c] ;  /* 0x0001930000047ab9 */ /* 0x000fe40000000800 */
[----:B------:R-:W-:-:S05]  /*a2c0*/  IADD3 R5, P1, R19, UR4, RZ ;  /* 0x0000000413057c10 */ /* 0x000fca000ff3e0ff */
[----:B------:R-:W-:-:S04]  /*a2d0*/  IMAD.X R23, RZ, RZ, R23, P1 ;  /* 0x000000ffff177224 */ /* 0x000fc800008e0617 */
[----:B------:R-:W-:-:S04]  /*a2e0*/  IMAD.WIDE.U32 R6, R23, UR8, RZ ;  /* 0x0000000817067c25 */ /* 0x000fc8000f8e00ff */
[----:B------:R-:W-:-:S04]  /*a2f0*/  IMAD.WIDE.U32 R6, P1, R5, UR9, R6 ;  /* 0x0000000905067c25 */ /* 0x000fc8000f820006 */
[----:B------:R-:W-:Y:S01]  /*a300*/  IMAD.WIDE.U32 R4, R5, UR8, RZ ;  /* 0x0000000805047c25 */ /* 0x000fe2000f8e00ff */
[----:B------:R-:W-:-:S04]  /*a310*/  MOV R4, R7 ;  /* 0x0000000700047202 */ /* 0x000fc80000000f00 */
[----:B------:R-:W-:Y:S01]  /*a320*/  IADD3 RZ, P3, R5, R6, RZ ;  /* 0x0000000605ff7210 */ /* 0x000fe20007f7e0ff */
[----:B------:R-:W-:-:S04]  /*a330*/  IMAD.X R5, RZ, RZ, RZ, P1 ;  /* 0x000000ffff057224 */ /* 0x000fc800008e06ff */
[----:B------:R-:W-:-:S08]  /*a340*/  IMAD.WIDE.U32.X R4, R23, UR9, R4, P3 ;  /* 0x0000000917047c25 */ /* 0x000fd000098e0404 */
.L_x_237:
[----:B------:R-:W-:Y:S01]  /*a350*/  ISETP.NE.AND P1, PT, R2, 0x1, PT ;  /* 0x000000010200780c */ /* 0x000fe20003f25270 */
[----:B------:R-:W-:Y:S01]  /*a360*/  ULDC UR4, c[0x0][0x648] ;  /* 0x0001920000047ab9 */ /* 0x000fe20000000800 */
[----:B------:R-:W-:Y:S01]  /*a370*/  LOP3.LUT R20, R20, UR16, RZ, 0xc0, !PT ;  /* 0x0000001014147c12 */ /* 0x000fe2000f8ec0ff */
[----:B-1----:R-:W-:Y:S01]  /*a380*/  IMAD.MOV R22, RZ, RZ, -R22 ;  /* 0x000000ffff167224 */ /* 0x002fe200078e0a16 */
[----:B------:R-:W-:Y:S01]  /*a390*/  SHF.R.U64 R5, R4, UR4, R5 ;  /* 0x0000000404057c19 */ /* 0x000fe20008001205 */
[----:B------:R-:W-:Y:S01]  /*a3a0*/  ULDC UR4, c[0x0][0x638] ;  /* 0x00018e0000047ab9 */ /* 0x000fe20000000800 */
[----:B------:R-:W-:Y:S01]  /*a3b0*/  LOP3.LUT R6, R9, UR15, RZ, 0xc0, !PT ;  /* 0x0000000f09067c12 */ /* 0x000fe2000f8ec0ff */
[----:B------:R-:W-:Y:S02]  /*a3c0*/  ULDC UR5, c[0x0][0x610] ;  /* 0x0001840000057ab9 */ /* 0x000fe40000000800 */
[----:B------:R-:W-:Y:S02]  /*a3d0*/  IMAD.MOV R4, RZ, RZ, -R5 ;  /* 0x000000ffff047224 */ /* 0x000fe400078e0a05 */
[----:B------:R-:W-:-:S02]  /*a3e0*/  IMAD R20, R5, UR17, R20 ;  /* 0x0000001105147c24 */ /* 0x000fc4000f8e0214 */
[----:B0-----:R-:W-:Y:S02]  /*a3f0*/  @P1 IMAD R15, R21, R22, R14 ;  /* 0x00000016150f1224 */ /* 0x001fe400078e020e */
[----:B------:R-:W-:Y:S01]  /*a400*/  IMAD R19, R4, UR4, R19 ;  /* 0x0000000404137c24 */ /* 0x000fe2000f8e0213 */
[----:B------:R-:W-:Y:S01]  /*a410*/  ULDC UR4, c[0x0][0x600] ;  /* 0x0001800000047ab9 */ /* 0x000fe20000000800 */
[----:B------:R-:W-:Y:S02]  /*a420*/  IMAD R15, R20, UR5, R15 ;  /* 0x00000005140f7c24 */ /* 0x000fe4000f8e020f */
[----:B------:R-:W-:Y:S02]  /*a430*/  IMAD R6, R19, UR4, R6 ;  /* 0x0000000413067c24 */ /* 0x000fe4000f8e0206 */
[----:B------:R-:W-:-:S03]  /*a440*/  IMAD.MOV.U32 R4, RZ, RZ, 0x1 ;  /* 0x00000001ff047424 */ /* 0x000fc600078e00ff */
[----:B------:R-:W-:Y:S02]  /*a450*/  SEL R20, R6, R15, !P1 ;  /* 0x0000000f06147207 */ /* 0x000fe40004800000 */
[----:B------:R-:W-:-:S07]  /*a460*/  SEL R19, R15, R6, !P1 ;  /* 0x000000060f137207 */ /* 0x000fce0004800000 */
.L_x_235:
[----:B------:R-:W-:Y:S05]  /*a470*/  BSYNC B1 ;  /* 0x0000000000017941 */ /* 0x000fea0003800000 */
.L_x_234:
[----:B------:R-:W-:-:S13]  /*a480*/  LOP3.LUT P1, RZ, R4, 0xff, RZ, 0xc0, !PT ;  /* 0x000000ff04ff7812 */ /* 0x000fda000782c0ff */
[----:B------:R-:W-:Y:S05]  /*a490*/  @P1 BRA `(.L_x_238) ;  /* 0xfffffff4004c1947 */ /* 0x000fea000383ffff */
[----:B------:R-:W-:Y:S05]  /*a4a0*/  BSYNC B0 ;  /* 0x0000000000007941 */ /* 0x000fea0003800000 */
.L_x_226:
[----:B------:R-:W-:-:S03]  /*a4b0*/  UMOV UR4, 0xffffffff ;  /* 0xffffffff00047882 */ /* 0x000fc60000000000 */
[----:B------:R-:W-:Y:S05]  /*a4c0*/  BRA.DIV UR4, `(.L_x_239) ;  /* 0x0000000604607947 */ /* 0x000fea000b800000 */
[----:B------:R-:W-:-:S13]  /*a4d0*/  ELECT P6, URZ, PT ;  /* 0x00000000003f782f */ /* 0x000fda00038c0000 */
.L_x_255:
[----:B------:R-:W-:Y:S04]  /*a4e0*/  BSSY B0, `(.L_x_240) ;  /* 0x000003d000007945 */ /* 0x000fe80003800000 */
[----:B------:R-:W-:Y:S05]  /*a4f0*/  @!P6 BRA `(.L_x_241) ;  /* 0x0000000000ece947 */ /* 0x000fea0003800000 */
[----:B------:R-:W-:-:S04]  /*a500*/  LOP3.LUT R18, R18, 0x2, RZ, 0xfc, !PT ;  /* 0x0000000212127812 */ /* 0x000fc800078efcff */
[----:B------:R-:W-:-:S13]  /*a510*/  ISETP.NE.AND P0, PT, R18, 0x3, PT ;  /* 0x000000031200780c */ /* 0x000fda0003f05270 */
[----:B------:R-:W-:Y:S05]  /*a520*/  @!P0 BRA `(.L_x_242) ;  /* 0x0000000000048947 */ /* 0x000fea0003800000 */
[----:B------:R-:W-:Y:S01]  /*a530*/  BPT.TRAP 0x1 ;  /* 0x000000040000795c */ /* 0x000fe20000300000 */
.L_x_242:
[----:B------:R-:W0:Y:S01]  /*a540*/  S2R R3, SR_CgaCtaId ;  /* 0x0000000000037919 */ /* 0x000e220000008800 */
[----:B------:R-:W-:-:S04]  /*a550*/  MOV R2, 0x400 ;  /* 0x0000040000027802 */ /* 0x000fc80000000f00 */
[----:B0-----:R-:W-:Y:S02]  /*a560*/  LEA R3, R3, R2, 0x18 ;  /* 0x0000000203037211 */ /* 0x001fe400078ec0ff */
[----:B------:R-:W-:-:S03]  /*a570*/  SHF.L.U32 R2, R0, 0x1f, RZ ;  /* 0x0000001f00027819 */ /* 0x000fc600000006ff */
[----:B------:R-:W-:-:S05]  /*a580*/  VIADD R3, R3, 0x30 ;  /* 0x0000003003037836 */ /* 0x000fca0000000000 */
[C---:B------:R-:W-:Y:S01]  /*a590*/  LEA R7, R12.reuse, R3, 0x3 ;  /* 0x000000030c077211 */ /* 0x040fe200078e18ff */
[----:B------:R-:W-:-:S03]  /*a5a0*/  VIADD R12, R12, 0x1 ;  /* 0x000000010c0c7836 */ /* 0x000fc60000000000 */
[----:B------:R-:W0:Y:S02]  /*a5b0*/  SYNCS.PHASECHK.TRANS64.TRYWAIT P0, [R7+URZ], R2 ;  /* 0x00000002070075a7 */ /* 0x000e24000800017f */
[----:B------:R-:W-:-:S04]  /*a5c0*/  ISETP.NE.AND P1, PT, R12, 0x6, PT ;  /* 0x000000060c00780c */ /* 0x000fc80003f25270 */
[----:B------:R-:W-:Y:S02]  /*a5d0*/  SEL R5, RZ, 0x1, P1 ;  /* 0x00000001ff057807 */ /* 0x000fe40000800000 */
[----:B------:R-:W-:Y:S02]  /*a5e0*/  SEL R12, R12, RZ, P1 ;  /* 0x000000ff0c0c7207 */ /* 0x000fe40000800000 */
[----:B------:R-:W-:-:S03]  /*a5f0*/  LOP3.LUT R5, R0, R5, RZ, 0x3c, !PT ;  /* 0x0000000500057212 */ /* 0x000fc600078e3cff */
[----:B------:R-:W-:Y:S01]  /*a600*/  IMAD R9, R12, 0x8, R3 ;  /* 0x000000080c097824 */ /* 0x000fe200078e0203 */
[----:B------:R-:W-:Y:S01]  /*a610*/  SHF.L.U32 R4, R5, 0x1f, RZ ;  /* 0x0000001f05047819 */ /* 0x000fe200000006ff */
[----:B0-----:R-:W-:Y:S06]  /*a620*/  @!P0 BRA `(.L_x_243) ;  /* 0x0000000400288947 */ /* 0x001fec0003800000 */
.L_x_256:
[----:B------:R-:W1:Y:S01]  /*a630*/  SYNCS.PHASECHK.TRANS64.TRYWAIT P0, [R9+URZ], R4 ;  /* 0x00000004090075a7 */ /* 0x000e62000800017f */
[----:B------:R-:W-:-:S05]  /*a640*/  VIADD R0, R12, 0x1 ;  /* 0x000000010c007836 */ /* 0x000fca0000000000 */
[----:B------:R-:W-:-:S04]  /*a650*/  ISETP.NE.AND P1, PT, R0, 0x6, PT ;  /* 0x000000060000780c */ /* 0x000fc80003f25270 */
[----:B0-----:R-:W-:Y:S02]  /*a660*/  SEL R2, RZ, 0x1, P1 ;  /* 0x00000001ff027807 */ /* 0x001fe40000800000 */
[----:B------:R-:W-:Y:S02]  /*a670*/  SEL R0, R0, RZ, P1 ;  /* 0x000000ff00007207 */ /* 0x000fe40000800000 */
[----:B------:R-:W-:-:S03]  /*a680*/  LOP3.LUT R7, R5, R2, RZ, 0x3c, !PT ;  /* 0x0000000205077212 */ /* 0x000fc600078e3cff */
[----:B------:R-:W-:Y:S01]  /*a690*/  IMAD R6, R0, 0x8, R3 ;  /* 0x0000000800067824 */ /* 0x000fe200078e0203 */
[----:B------:R-:W-:Y:S01]  /*a6a0*/  SHF.L.U32 R5, R7, 0x1f, RZ ;  /* 0x0000001f07057819 */ /* 0x000fe200000006ff */
[----:B-1----:R-:W-:Y:S06]  /*a6b0*/  @!P0 BRA `(.L_x_244) ;  /* 0x0000000400188947 */ /* 0x002fec0003800000 */
.L_x_257:
[----:B------:R-:W1:Y:S01]  /*a6c0*/  SYNCS.PHASECHK.TRANS64.TRYWAIT P0, [R6+URZ], R5 ;  /* 0x00000005060075a7 */ /* 0x000e62000800017f */
[----:B------:R-:W-:-:S04]  /*a6d0*/  IADD3 R0, R0, 0x1, RZ ;  /* 0x0000000100007810 */ /* 0x000fc80007ffe0ff */
[----:B------:R-:W-:-:S04]  /*a6e0*/  ISETP.NE.AND P1, PT, R0, 0x6, PT ;  /* 0x000000060000780c */ /* 0x000fc80003f25270 */
[----:B------:R-:W-:Y:S02]  /*a6f0*/  SEL R2, RZ, 0x1, P1 ;  /* 0x00000001ff027807 */ /* 0x000fe40000800000 */
[----:B------:R-:W-:Y:S02]  /*a700*/  SEL R0, R0, RZ, P1 ;  /* 0x000000ff00007207 */ /* 0x000fe40000800000 */
[----:B------:R-:W-:-:S03]  /*a710*/  LOP3.LUT R7, R7, R2, RZ, 0x3c, !PT ;  /* 0x0000000207077212 */ /* 0x000fc600078e3cff */
[----:B0-----:R-:W-:Y:S01]  /*a720*/  IMAD R9, R0, 0x8, R3 ;  /* 0x0000000800097824 */ /* 0x001fe200078e0203 */
[----:B------:R-:W-:Y:S01]  /*a730*/  SHF.L.U32 R4, R7, 0x1f, RZ ;  /* 0x0000001f07047819 */ /* 0x000fe200000006ff */
[----:B-1----:R-:W-:Y:S06]  /*a740*/  @!P0 BRA `(.L_x_245) ;  /* 0x0000000400088947 */ /* 0x002fec0003800000 */
.L_x_258:
[----:B------:R-:W1:Y:S01]  /*a750*/  SYNCS.PHASECHK.TRANS64.TRYWAIT P0, [R9+URZ], R4 ;  /* 0x00000004090075a7 */ /* 0x000e62000800017f */
[----:B------:R-:W-:-:S05]  /*a760*/  VIADD R0, R0, 0x1 ;  /* 0x0000000100007836 */ /* 0x000fca0000000000 */
[----:B------:R-:W-:-:S04]  /*a770*/  ISETP.NE.AND P1, PT, R0, 0x6, PT ;  /* 0x000000060000780c */ /* 0x000fc80003f25270 */
[----:B------:R-:W-:Y:S02]  /*a780*/  SEL R2, RZ, 0x1, P1 ;  /* 0x00000001ff027807 */ /* 0x000fe40000800000 */
[----:B------:R-:W-:Y:S02]  /*a790*/  SEL R0, R0, RZ, P1 ;  /* 0x000000ff00007207 */ /* 0x000fe40000800000 */
[----:B------:R-:W-:-:S03]  /*a7a0*/  LOP3.LUT R7, R7, R2, RZ, 0x3c, !PT ;  /* 0x0000000207077212 */ /* 0x000fc600078e3cff */
[----:B0-----:R-:W-:Y:S01]  /*a7b0*/  IMAD R6, R0, 0x8, R3 ;  /* 0x0000000800067824 */ /* 0x001fe200078e0203 */
[----:B------:R-:W-:Y:S01]  /*a7c0*/  SHF.L.U32 R5, R7, 0x1f, RZ ;  /* 0x0000001f07057819 */ /* 0x000fe200000006ff */
[----:B-1----:R-:W-:Y:S06]  /*a7d0*/  @!P0 BRA `(.L_x_246) ;  /* 0x0000000000f88947 */ /* 0x002fec0003800000 */
.L_x_259:
[----:B------:R-:W1:Y:S01]  /*a7e0*/  SYNCS.PHASECHK.TRANS64.TRYWAIT P0, [R6+URZ], R5 ;  /* 0x00000005060075a7 */ /* 0x000e62000800017f */
[----:B------:R-:W-:-:S05]  /*a7f0*/  VIADD R0, R0, 0x1 ;  /* 0x0000000100007836 */ /* 0x000fca0000000000 */
[----:B------:R-:W-:-:S04]  /*a800*/  ISETP.NE.AND P1, PT, R0, 0x6, PT ;  /* 0x000000060000780c */ /* 0x000fc80003f25270 */
[----:B------:R-:W-:Y:S02]  /*a810*/  SEL R2, RZ, 0x1, P1 ;  /* 0x00000001ff027807 */ /* 0x000fe40000800000 */
[----:B------:R-:W-:Y:S02]  /*a820*/  SEL R0, R0, RZ, P1 ;  /* 0x000000ff00007207 */ /* 0x000fe40000800000 */
[----:B------:R-:W-:Y:S01]  /*a830*/  LOP3.LUT R2, R7, R2, RZ, 0x3c, !PT ;  /* 0x0000000207027212 */ /* 0x000fe200078e3cff */
[----:B-1----:R-:W-:Y:S06]  /*a840*/  @!P0 BRA `(.L_x_247) ;  /* 0x0000000000f08947 */ /* 0x002fec0003800000 */
.L_x_260:
[----:B------:R-:W-:Y:S02]  /*a850*/  LEA R3, R0, R3, 0x3 ;  /* 0x0000000300037211 */ /* 0x000fe400078e18ff */
[----:B------:R-:W-:-:S07]  /*a860*/  SHF.L.U32 R0, R2, 0x1f, RZ ;  /* 0x0000001f02007819 */ /* 0x000fce00000006ff */
.L_x_248:
[----:B--2---:R2:W3:Y:S02]  /*a870*/  SYNCS.PHASECHK.TRANS64.TRYWAIT P0, [R3+URZ], R0 ;  /* 0x00000000030075a7 */ /* 0x0044e4000800017f */
[----:B---3--:R-:W-:Y:S05]  /*a880*/  @!P0 NANOSLEEP.SYNCS 0x989680 ;  /* 0x009896800000895d */ /* 0x008fea0003900000 */
[----:B------:R-:W3:Y:S02]  /*a890*/  @!P0 SYNCS.PHASECHK.TRANS64 P0, [R3+URZ], R0 ;  /* 0x00000000030085a7 */ /* 0x000ee4000800007f */
[----:B---3--:R-:W-:Y:S05]  /*a8a0*/  @!P0 BRA `(.L_x_248) ;  /* 0xfffffffc00f08947 */ /* 0x008fea000383ffff */
.L_x_241:
[----:B------:R-:W-:Y:S05]  /*a8b0*/  BSYNC B0 ;  /* 0x0000000000007941 */ /* 0x000fea0003800000 */
.L_x_240:
[----:B------:R-:W-:Y:S05]  /*a8c0*/  EXIT ;  /* 0x000000000000794d */ /* 0x000fea0003800000 */
.L_x_17:
[----:B-1----:R1:W2:Y:S02]  /*a8d0*/  SYNCS.PHASECHK.TRANS64.TRYWAIT P1, [R3+URZ], R0 ;  /* 0x00000000030075a7 */ /* 0x0022a4000802017f */
[----:B--2---:R-:W-:Y:S05]  /*a8e0*/  @!P1 NANOSLEEP.SYNCS 0x989680 ;  /* 0x009896800000995d */ /* 0x004fea0003900000 */
[----:B------:R-:W2:Y:S02]  /*a8f0*/  @!P1 SYNCS.PHASECHK.TRANS64 P1, [R3+URZ], R0 ;  /* 0x00000000030095a7 */ /* 0x000ea4000802007f */
[----:B--2---:R-:W-:Y:S05]  /*a900*/  @!P1 BRA `(.L_x_17) ;  /* 0xfffffffc00f09947 */ /* 0x004fea000383ffff */
[----:B------:R-:W-:Y:S05]  /*a910*/  BRA `(.L_x_16) ;  /* 0xffffff6800f87947 */ /* 0x000fea000383ffff */
.L_x_22:
[----:B-1----:R-:W-:-:S04]  /*a920*/  IMAD.U32 R4, RZ, RZ, UR8 ;  /* 0x00000008ff047e24 */ /* 0x002fc8000f8e00ff */
[----:B------:R1:W2:Y:S03]  /*a930*/  SYNCS.PHASECHK.TRANS64.TRYWAIT P1, [R4+URZ], R3 ;  /* 0x00000003040075a7 */ /* 0x0002a6000802017f */
[----:B--2---:R-:W-:Y:S05]  /*a940*/  @!P1 NANOSLEEP.SYNCS 0x989680 ;  /* 0x009896800000995d */ /* 0x004fea0003900000 */
[----:B------:R-:W2:Y:S02]  /*a950*/  @!P1 SYNCS.PHASECHK.TRANS64 P1, [R4+URZ], R3 ;  /* 0x00000003040095a7 */ /* 0x000ea4000802007f */
[----:B--2---:R-:W-:Y:S05]  /*a960*/  @!P1 BRA `(.L_x_22) ;  /* 0xfffffffc00ec9947 */ /* 0x004fea000383ffff */
[----:B------:R-:W-:Y:S05]  /*a970*/  BRA `(.L_x_21) ;  /* 0xffffff7000147947 */ /* 0x000fea000383ffff */
.L_x_227:
[----:B------:R-:W-:Y:S01]  /*a980*/  BSSY B1, `(.L_x_249) ;  /* 0x0000006000017945 */ /* 0x000fe20003800000 */
[----:B------:R-:W-:-:S07]  /*a990*/  IMAD.MOV.U32 R15, RZ, RZ, -0x1 ;  /* 0xffffffffff0f7424 */ /* 0x000fce00078e00ff */
[----:B------:R-:W-:Y:S05]  /*a9a0*/  WARPSYNC.COLLECTIVE R15, `(.L_x_250) ;  /* 0x000000000f0c7348 */ /* 0x000fea0003c00000 */
[----:B------:R-:W-:Y:S02]  /*a9b0*/  ELECT P6, UR62, PT ;  /* 0x00000000003e782f */ /* 0x000fe400038c0000 */
[----:B------:R-:W-:Y:S01]  /*a9c0*/  MOV R14, UR62 ;  /* 0x0000003e000e7c02 */ /* 0x000fe20008000f00 */
[----:B------:R-:W-:Y:S10]  /*a9d0*/  ENDCOLLECTIVE ;  /* 0x000000000000791b */ /* 0x000ff40003800000 */
.L_x_250:
[----:B------:R-:W-:Y:S05]  /*a9e0*/  BSYNC B1 ;  /* 0x0000000000017941 */ /* 0x000fea0003800000 */
.L_x_249:
[----:B------:R-:W-:Y:S05]  /*a9f0*/  BRA `(.L_x_251) ;  /* 0xfffffff000007947 */ /* 0x000fea000383ffff */
.L_x_230:
[----:B0-----:R0:W1:Y:S02]  /*aa00*/  SYNCS.PHASECHK.TRANS64.TRYWAIT P1, [R14+URZ+0x30], R7 ;  /* 0x000030070e0075a7 */ /* 0x001064000802017f */
[----:B-1----:R-:W-:Y:S05]  /*aa10*/  @!P1 NANOSLEEP.SYNCS 0x989680 ;  /* 0x009896800000995d */ /* 0x002fea0003900000 */
[----:B------:R-:W1:Y:S02]  /*aa20*/  @!P1 SYNCS.PHASECHK.TRANS64 P1, [R14+URZ+0x30], R7 ;  /* 0x000030070e0095a7 */ /* 0x000e64000802007f */
[----:B-1----:R-:W-:Y:S05]  /*aa30*/  @!P1 BRA `(.L_x_230) ;  /* 0xfffffffc00f09947 */ /* 0x002fea000383ffff */
[----:B------:R-:W-:Y:S05]  /*aa40*/  BRA `(.L_x_252) ;  /* 0xfffffff000347947 */ /* 0x000fea000383ffff */
.L_x_239:
[----:B------:R-:W-:Y:S01]  /*aa50*/  BSSY B0, `(.L_x_253) ;  /* 0x0000006000007945 */ /* 0x000fe20003800000 */
[----:B------:R-:W-:-:S07]  /*aa60*/  IMAD.MOV.U32 R15, RZ, RZ, -0x1 ;  /* 0xffffffffff0f7424 */ /* 0x000fce00078e00ff */
[----:B------:R-:W-:Y:S05]  /*aa70*/  WARPSYNC.COLLECTIVE R15, `(.L_x_254) ;  /* 0x000000000f0c7348 */ /* 0x000fea0003c00000 */
[----:B------:R-:W-:Y:S02]  /*aa80*/  ELECT P6, UR62, PT ;  /* 0x00000000003e782f */ /* 0x000fe400038c0000 */
[----:B------:R-:W-:Y:S01]  /*aa90*/  MOV R14, UR62 ;  /* 0x0000003e000e7c02 */ /* 0x000fe20008000f00 */
[----:B------:R-:W-:Y:S10]  /*aaa0*/  ENDCOLLECTIVE ;  /* 0x000000000000791b */ /* 0x000ff40003800000 */
.L_x_254:
[----:B------:R-:W-:Y:S05]  /*aab0*/  BSYNC B0 ;  /* 0x0000000000007941 */ /* 0x000fea0003800000 */
.L_x_253:
[----:B------:R-:W-:Y:S05]  /*aac0*/  BRA `(.L_x_255) ;  /* 0xfffffff800847947 */ /* 0x000fea000383ffff */
.L_x_243:
[----:B0-----:R0:W1:Y:S02]  /*aad0*/  SYNCS.PHASECHK.TRANS64.TRYWAIT P0, [R7+URZ], R2 ;  /* 0x00000002070075a7 */ /* 0x001064000800017f */
[----:B-1----:R-:W-:Y:S05]  /*aae0*/  @!P0 NANOSLEEP.SYNCS 0x989680 ;  /* 0x009896800000895d */ /* 0x002fea0003900000 */
[----:B------:R-:W1:Y:S02]  /*aaf0*/  @!P0 SYNCS.PHASECHK.TRANS64 P0, [R7+URZ], R2 ;  /* 0x00000002070085a7 */ /* 0x000e64000800007f */
[----:B-1----:R-:W-:Y:S05]  /*ab00*/  @!P0 BRA `(.L_x_243) ;  /* 0xfffffffc00f08947 */ /* 0x002fea000383ffff */
[----:B------:R-:W-:Y:S05]  /*ab10*/  BRA `(.L_x_256) ;  /* 0xfffffff800c47947 */ /* 0x000fea000383ffff */
.L_x_244:
[----:B0-----:R0:W1:Y:S02]  /*ab20*/  SYNCS.PHASECHK.TRANS64.TRYWAIT P0, [R9+URZ], R4 ;  /* 0x00000004090075a7 */ /* 0x001064000800017f */
[----:B-1----:R-:W-:Y:S05]  /*ab30*/  @!P0 NANOSLEEP.SYNCS 0x989680 ;  /* 0x009896800000895d */ /* 0x002fea0003900000 */
[----:B------:R-:W1:Y:S02]  /*ab40*/  @!P0 SYNCS.PHASECHK.TRANS64 P0, [R9+URZ], R4 ;  /* 0x00000004090085a7 */ /* 0x000e64000800007f */
[----:B-1----:R-:W-:Y:S05]  /*ab50*/  @!P0 BRA `(.L_x_244) ;  /* 0xfffffffc00f08947 */ /* 0x002fea000383ffff */
[----:B------:R-:W-:Y:S05]  /*ab60*/  BRA `(.L_x_257) ;  /* 0xfffffff800d47947 */ /* 0x000fea000383ffff */
.L_x_245:
[----:B0-----:R0:W1:Y:S02]  /*ab70*/  SYNCS.PHASECHK.TRANS64.TRYWAIT P0, [R6+URZ], R5 ;  /* 0x00000005060075a7 */ /* 0x001064000800017f */
[----:B-1----:R-:W-:Y:S05]  /*ab80*/  @!P0 NANOSLEEP.SYNCS 0x989680 ;  /* 0x009896800000895d */ /* 0x002fea0003900000 */
[----:B------:R-:W1:Y:S02]  /*ab90*/  @!P0 SYNCS.PHASECHK.TRANS64 P0, [R6+URZ], R5 ;  /* 0x00000005060085a7 */ /* 0x000e64000800007f */
[----:B-1----:R-:W-:Y:S05]  /*aba0*/  @!P0 BRA `(.L_x_245) ;  /* 0xfffffffc00f08947 */ /* 0x002fea000383ffff */
[----:B------:R-:W-:Y:S05]  /*abb0*/  BRA `(.L_x_258) ;  /* 0xfffffff800e47947 */ /* 0x000fea000383ffff */
.L_x_246:
[----:B0-----:R0:W1:Y:S02]  /*abc0*/  SYNCS.PHASECHK.TRANS64.TRYWAIT P0, [R9+URZ], R4 ;  /* 0x00000004090075a7 */ /* 0x001064000800017f */
[----:B-1----:R-:W-:Y:S05]  /*abd0*/  @!P0 NANOSLEEP.SYNCS 0x989680 ;  /* 0x009896800000895d */ /* 0x002fea0003900000 */
[----:B------:R-:W1:Y:S02]  /*abe0*/  @!P0 SYNCS.PHASECHK.TRANS64 P0, [R9+URZ], R4 ;  /* 0x00000004090085a7 */ /* 0x000e64000800007f */
[----:B-1----:R-:W-:Y:S05]  /*abf0*/  @!P0 BRA `(.L_x_246) ;  /* 0xfffffffc00f08947 */ /* 0x002fea000383ffff */
[----:B------:R-:W-:Y:S05]  /*ac00*/  BRA `(.L_x_259) ;  /* 0xfffffff800f47947 */ /* 0x000fea000383ffff */
.L_x_247:
[----:B-1----:R1:W2:Y:S02]  /*ac10*/  SYNCS.PHASECHK.TRANS64.TRYWAIT P0, [R6+URZ], R5 ;  /* 0x00000005060075a7 */ /* 0x0022a4000800017f */
[----:B--2---:R-:W-:Y:S05]  /*ac20*/  @!P0 NANOSLEEP.SYNCS 0x989680 ;  /* 0x009896800000895d */ /* 0x004fea0003900000 */
[----:B------:R-:W2:Y:S02]  /*ac30*/  @!P0 SYNCS.PHASECHK.TRANS64 P0, [R6+URZ], R5 ;  /* 0x00000005060085a7 */ /* 0x000ea4000800007f */
[----:B--2---:R-:W-:Y:S05]  /*ac40*/  @!P0 BRA `(.L_x_247) ;  /* 0xfffffffc00f08947 */ /* 0x004fea000383ffff */
[----:B------:R-:W-:Y:S05]  /*ac50*/  BRA `(.L_x_260) ;  /* 0xfffffff800fc7947 */ /* 0x000fea000383ffff */
.L_x_261:
[----:B------:R-:W-:-:S00]  /*ac60*/  BRA `(.L_x_261) ;  /* 0xfffffffc00fc7947 */ /* 0x000fc0000383ffff */
[----:B------:R-:W-:-:S00]  /*ac70*/  NOP ;  /* 0x0000000000007918 */ /* 0x000fc00000000000 */
        /* <DEDUP_REMOVED lines=8> */
.L_x_262:


//--------------------- .nv.global.init           --------------------------
	.section	.nv.global.init,"aw",@progbits
.nv.global.init:
	.type		$str$22,@object
	.size		$str$22,($str$23 - $str$22)
$str$22:
        /*0000*/ 	.byte	0x6b, 0x5f, 0x74, 0x69, 0x6c, 0x65, 0x5f, 0x63, 0x6f, 0x75, 0x6e, 0x74, 0x20, 0x3e, 0x3d, 0x20
        /*0010*/ 	.byte	0x31, 0x00
	.type		$str$23,@object
	.size		$str$23,(__unnamed_1 - $str$23)
$str$23:
        /*0012*/ 	.byte	0x2f, 0x74, 0x6d, 0x70, 0x2f, 0x63, 0x75, 0x74, 0x6c, 0x61, 0x73, 0x73, 0x5f, 0x73, 0x77, 0x65
        /*0022*/ 	.byte	0x65, 0x70, 0x5f, 0x73, 0x72, 0x63, 0x2f, 0x69, 0x6e, 0x63, 0x6c, 0x75, 0x64, 0x65, 0x2f, 0x63
        /*0032*/ 	.byte	0x75, 0x74, 0x6c, 0x61, 0x73, 0x73, 0x2f, 0x67, 0x65, 0x6d, 0x6d, 0x2f, 0x63, 0x6f, 0x6c, 0x6c
        /*0042*/ 	.byte	0x65, 0x63, 0x74, 0x69, 0x76, 0x65, 0x2f, 0x73, 0x6d, 0x39, 0x30, 0x5f, 0x6d, 0x6d, 0x61, 0x5f
        /*0052*/ 	.byte	0x74, 0x6d, 0x61, 0x5f, 0x67, 0x6d, 0x6d, 0x61, 0x5f, 0x73, 0x73, 0x5f, 0x77, 0x61, 0x72, 0x70
        /*0062*/ 	.byte	0x73, 0x70, 0x65, 0x63, 0x69, 0x61, 0x6c, 0x69, 0x7a, 0x65, 0x64, 0x2e, 0x68, 0x70, 0x70, 0x00
	.type		__unnamed_1,@object
	.size		__unnamed_1,(.L_0 - __unnamed_1)
__unnamed_1:
        /*0072*/ 	.byte	0x76, 0x6f, 0x69, 0x64, 0x20, 0x63, 0x75, 0x74, 0x6c, 0x61, 0x73, 0x73, 0x3a, 0x3a, 0x67, 0x65
        /* <DEDUP_REMOVED lines=179> */
        /*0bb2*/ 	.byte	0x69, 0x64, 0x65, 0x6e, 0x74, 0x69, 0x74, 0x79, 0x5d, 0x00
.L_0:


//--------------------- .nv.shared._ZN7cutlass13device_kernelINS_4gemm6kernel13GemmUniversalIN4cute5tupleIJiiiiEEENS1_10collective13CollectiveMmaINS1_34MainloopSm90TmaGmmaWarpSpecializedILi6ENS5_IJNS4_1CILi1EEESB_SB_EEENS1_35KernelTmaWarpSpecializedCooperativeEEENS5_IJNSA_ILi192EEENSA_ILi96EEENSA_ILi64EEEEEENS_6half_tENS5_IJlSB_lEEESJ_SK_NS4_8TiledMMAINS4_8MMA_AtomIJNS4_4SM904GMMA25MMA_64x96x16_F32F16F16_SSILNSO_5MajorE0ELSQ_0ELNSO_7ScaleInE1ELSR_1EEEEEENS4_6LayoutINS5_IJNSA_ILi2EEESB_SB_EEENS5_IJSB_NSA_ILi0EEESX_EEEEENS5_IJNS4_10UnderscoreES10_S10_EEEEENS4_13SM90_TMA_LOADENS4_14ComposedLayoutINS4_7SwizzleILi3ELi4ELi3EEENS4_18smem_ptr_flag_bitsILi16EEENSU_INS5_IJNSA_ILi8EEESH_EEENS5_IJSH_SB_EEEEEEEvNS4_8identityES13_S1D_vS1E_EENS_8epilogue10collective6detail29Sm90TmaWarpSpecializedAdapterINS1H_15DefaultEpilogueISJ_SK_SK_NS1G_6thread17LinearCombinationISJ_Li1EffLNS1L_9ScaleType4KindE0ELNS_15FloatRoundStyleE2ESJ_EENS1_15EpilogueDefaultEEEEEvvEEEEvNT_6ParamsE --------------------------
	.section	.nv.shared._ZN7cutlass13device_kernelINS_4gemm6kernel13GemmUniversalIN4cute5tupleIJiiiiEEENS1_10collective13CollectiveMmaINS1_34MainloopSm90TmaGmmaWarpSpecializedILi6ENS5_IJNS4_1CILi1EEESB_SB_EEENS1_35KernelTmaWarpSpecializedCooperativeEEENS5_IJNSA_ILi192EEENSA_ILi96EEENSA_ILi64EEEEEENS_6half_tENS5_IJlSB_lEEESJ_SK_NS4_8TiledMMAINS4_8MMA_AtomIJNS4_4SM904GMMA25MMA_64x96x16_F32F16F16_SSILNSO_5MajorE0ELSQ_0ELNSO_7ScaleInE1ELSR_1EEEEEENS4_6LayoutINS5_IJNSA_ILi2EEESB_SB_EEENS5_IJSB_NSA_ILi0EEESX_EEEEENS5_IJNS4_10UnderscoreES10_S10_EEEEENS4_13SM90_TMA_LOADENS4_14ComposedLayoutINS4_7SwizzleILi3ELi4ELi3EEENS4_18smem_ptr_flag_bitsILi16EEENSU_INS5_IJNSA_ILi8EEESH_EEENS5_IJSH_SB_EEEEEEEvNS4_8identityES13_S1D_vS1E_EENS_8epilogue10collective6detail29Sm90TmaWarpSpecializedAdapterINS1H_15DefaultEpilogueISJ_SK_SK_NS1G_6thread17LinearCombinationISJ_Li1EffLNS1L_9ScaleType4KindE0ELNS_15FloatRoundStyleE2ESJ_EENS1_15EpilogueDefaultEEEEEvvEEEEvNT_6ParamsE,"aw",@nobits
	.sectionflags	@""
	.align	16
	.zero		1024


//--------------------- .nv.shared.reserved.0     --------------------------
	.section	.nv.shared.reserved.0,"aw",@nobits
	.weak		__nv_reservedSMEM_offset_0_alias
	.size		__nv_reservedSMEM_offset_0_alias, 0, 0
	.other		__nv_reservedSMEM_offset_0_alias,@"STO_CUDA_RESERVED_SHARED STV_DEFAULT"
__nv_reservedSMEM_offset_0_alias:
	.zero		0


//--------------------- .nv.global                --------------------------
	.section	.nv.global,"aw",@nobits
.nv.global:
	.type		_ZN40_INTERNAL_dd19c8d2_4_k_cu_02a5086f_170214cute1_E,@object
	.size		_ZN40_INTERNAL_dd19c8d2_4_k_cu_02a5086f_170214cute1_E,(_ZN40_INTERNAL_dd19c8d2_4_k_cu_02a5086f_170214cuda3std3__45__cpo6cbeginE - _ZN40_INTERNAL_dd19c8d2_4_k_cu_02a5086f_170214cute1_E)
_ZN40_INTERNAL_dd19c8d2_4_k_cu_02a5086f_170214cute1_E:
	.zero		1
	.type		_ZN40_INTERNAL_dd19c8d2_4_k_cu_02a5086f_170214cuda3std3__45__cpo6cbeginE,@object
	.size		_ZN40_INTERNAL_dd19c8d2_4_k_cu_02a5086f_170214cuda3std3__45__cpo6cbeginE,(_ZN40_INTERNAL_dd19c8d2_4_k_cu_02a5086f_170214cuda3std3__48in_placeE - _ZN40_INTERNAL_dd19c8d2_4_k_cu_02a5086f_170214cuda3std3__45__cpo6cbeginE)
_ZN40_INTERNAL_dd19c8d2_4_k_cu_02a5086f_170214cuda3std3__45__cpo6cbeginE:
	.zero		1
	.type		_ZN40_INTERNAL_dd19c8d2_4_k_cu_02a5086f_170214cuda3std3__48in_placeE,@object
	.size		_ZN40_INTERNAL_dd19c8d2_4_k_cu_02a5086f_170214cuda3std3__48in_placeE,(_ZN40_INTERNAL_dd19c8d2_4_k_cu_02a5086f_170214cuda3std6ranges3__45__cpo9iter_moveE - _ZN40_INTERNAL_dd19c8d2_4_k_cu_02a5086f_170214cuda3std3__48in_placeE)
_ZN40_INTERNAL_dd19c8d2_4_k_cu_02a5086f_170214cuda3std3__48in_placeE:
	.zero		1
	.type		_ZN40_INTERNAL_dd19c8d2_4_k_cu_02a5086f_170214cuda3std6ranges3__45__cpo9iter_moveE,@object
	.size		_ZN40_INTERNAL_dd19c8d2_4_k_cu_02a5086f_170214cuda3std6ranges3__45__cpo9iter_moveE,(_ZN40_INTERNAL_dd19c8d2_4_k_cu_02a5086f_170214cuda3std3__45__cpo5beginE - _ZN40_INTERNAL_dd19c8d2_4_k_cu_02a5086f_170214cuda3std6ranges3__45__cpo9iter_moveE)
_ZN40_INTERNAL_dd19c8d2_4_k_cu_02a5086f_170214cuda3std6ranges3__45__cpo9iter_moveE:
	.zero		1
	.type		_ZN40_INTERNAL_dd19c8d2_4_k_cu_02a5086f_170214cuda3std3__45__cpo5beginE,@object
	.size		_ZN40_INTERNAL_dd19c8d2_4_k_cu_02a5086f_170214cuda3std3__45__cpo5beginE,(_ZN40_INTERNAL_dd19c8d2_4_k_cu_02a5086f_170214cuda3std3__442_GLOBAL__N__dd19c8d2_4_k_cu_02a5086f_170216ignoreE - _ZN40_INTERNAL_dd19c8d2_4_k_cu_02a5086f_170214cuda3std3__45__cpo5beginE)
_ZN40_INTERNAL_dd19c8d2_4_k_cu_02a5086f_170214cuda3std3__45__cpo5beginE:
	.zero		1
	.type		_ZN40_INTERNAL_dd19c8d2_4_k_cu_02a5086f_170214cuda3std3__442_GLOBAL__N__dd19c8d2_4_k_cu_02a5086f_170216ignoreE,@object
	.size		_ZN40_INTERNAL_dd19c8d2_4_k_cu_02a5086f_170214cuda3std3__442_GLOBAL__N__dd19c8d2_4_k_cu_02a5086f_170216ignoreE,(_ZN40_INTERNAL_dd19c8d2_4_k_cu_02a5086f_170214cute7productE - _ZN40_INTERNAL_dd19c8d2_4_k_cu_02a5086f_170214cuda3std3__442_GLOBAL__N__dd19c8d2_4_k_cu_02a5086f_170216ignoreE)
_ZN40_INTERNAL_dd19c8d2_4_k_cu_02a5086f_170214cuda3std3__442_GLOBAL__N__dd19c8d2_4_k_cu_02a5086f_170216ignoreE:
	.zero		1
	.type		_ZN40_INTERNAL_dd19c8d2_4_k_cu_02a5086f_170214cute7productE,@object
	.size		_ZN40_INTERNAL_dd19c8d2_4_k_cu_02a5086f_170214cute7productE,(_ZN40_INTERNAL_dd19c8d2_4_k_cu_02a5086f_170214cuda3std3__45__cpo3endE - _ZN40_INTERNAL_dd19c8d2_4_k_cu_02a5086f_170214cute7productE)
_ZN40_INTERNAL_dd19c8d2_4_k_cu_02a5086f_170214cute7productE:
	.zero		1
	.type		_ZN40_INTERNAL_dd19c8d2_4_k_cu_02a5086f_170214cuda3std3__45__cpo3endE,@object
	.size		_ZN40_INTERNAL_dd19c8d2_4_k_cu_02a5086f_170214cuda3std3__45__cpo3endE,(_ZN40_INTERNAL_dd19c8d2_4_k_cu_02a5086f_170214cuda3std3__419piecewise_constructE - _ZN40_INTERNAL_dd19c8d2_4_k_cu_02a5086f_170214cuda3std3__45__cpo3endE)
_ZN40_INTERNAL_dd19c8d2_4_k_cu_02a5086f_170214cuda3std3__45__cpo3endE:
	.zero		1
	.type		_ZN40_INTERNAL_dd19c8d2_4_k_cu_02a5086f_170214cuda3std3__419piecewise_constructE,@object
	.size		_ZN40_INTERNAL_dd19c8d2_4_k_cu_02a5086f_170214cuda3std3__419piecewise_constructE,(_ZN40_INTERNAL_dd19c8d2_4_k_cu_02a5086f_170214cuda3std3__45__cpo4cendE - _ZN40_INTERNAL_dd19c8d2_4_k_cu_02a5086f_170214cuda3std3__419piecewise_constructE)
_ZN40_INTERNAL_dd19c8d2_4_k_cu_02a5086f_170214cuda3std3__419piecewise_constructE:
	.zero		1
	.type		_ZN40_INTERNAL_dd19c8d2_4_k_cu_02a5086f_170214cuda3std3__45__cpo4cendE,@object
	.size		_ZN40_INTERNAL_dd19c8d2_4_k_cu_02a5086f_170214cuda3std3__45__cpo4cendE,(_ZN40_INTERNAL_dd19c8d2_4_k_cu_02a5086f_170214cuda3std6ranges3__45__cpo4swapE - _ZN40_INTERNAL_dd19c8d2_4_k_cu_02a5086f_170214cuda3std3__45__cpo4cendE)
_ZN40_INTERNAL_dd19c8d2_4_k_cu_02a5086f_170214cuda3std3__45__cpo4cendE:
	.zero		1
	.type		_ZN40_INTERNAL_dd19c8d2_4_k_cu_02a5086f_170214cuda3std6ranges3__45__cpo4swapE,@object
	.size		_ZN40_INTERNAL_dd19c8d2_4_k_cu_02a5086f_170214cuda3std6ranges3__45__cpo4swapE,(.L_8 - _ZN40_INTERNAL_dd19c8d2_4_k_cu_02a5086f_170214cuda3std6ranges3__45__cpo4swapE)
_ZN40_INTERNAL_dd19c8d2_4_k_cu_02a5086f_170214cuda3std6ranges3__45__cpo4swapE:
	.zero		1
.L_8:


//--------------------- .nv.constant0._ZN7cutlass13device_kernelINS_4gemm6kernel13GemmUniversalIN4cute5tupleIJiiiiEEENS1_10collective13CollectiveMmaINS1_34MainloopSm90TmaGmmaWarpSpecializedILi6ENS5_IJNS4_1CILi1EEESB_SB_EEENS1_35KernelTmaWarpSpecializedCooperativeEEENS5_IJNSA_ILi192EEENSA_ILi96EEENSA_ILi64EEEEEENS_6half_tENS5_IJlSB_lEEESJ_SK_NS4_8TiledMMAINS4_8MMA_AtomIJNS4_4SM904GMMA25MMA_64x96x16_F32F16F16_SSILNSO_5MajorE0ELSQ_0ELNSO_7ScaleInE1ELSR_1EEEEEENS4_6LayoutINS5_IJNSA_ILi2EEESB_SB_EEENS5_IJSB_NSA_ILi0EEESX_EEEEENS5_IJNS4_10UnderscoreES10_S10_EEEEENS4_13SM90_TMA_LOADENS4_14ComposedLayoutINS4_7SwizzleILi3ELi4ELi3EEENS4_18smem_ptr_flag_bitsILi16EEENSU_INS5_IJNSA_ILi8EEESH_EEENS5_IJSH_SB_EEEEEEEvNS4_8identityES13_S1D_vS1E_EENS_8epilogue10collective6detail29Sm90TmaWarpSpecializedAdapterINS1H_15DefaultEpilogueISJ_SK_SK_NS1G_6thread17LinearCombinationISJ_Li1EffLNS1L_9ScaleType4KindE0ELNS_15FloatRoundStyleE2ESJ_EENS1_15EpilogueDefaultEEEEEvvEEEEvNT_6ParamsE --------------------------
	.section	.nv.constant0._ZN7cutlass13device_kernelINS_4gemm6kernel13GemmUniversalIN4cute5tupleIJiiiiEEENS1_10collective13CollectiveMmaINS1_34MainloopSm90TmaGmmaWarpSpecializedILi6ENS5_IJNS4_1CILi1EEESB_SB_EEENS1_35KernelTmaWarpSpecializedCooperativeEEENS5_IJNSA_ILi192EEENSA_ILi96EEENSA_ILi64EEEEEENS_6half_tENS5_IJlSB_lEEESJ_SK_NS4_8TiledMMAINS4_8MMA_AtomIJNS4_4SM904GMMA25MMA_64x96x16_F32F16F16_SSILNSO_5MajorE0ELSQ_0ELNSO_7ScaleInE1ELSR_1EEEEEENS4_6LayoutINS5_IJNSA_ILi2EEESB_SB_EEENS5_IJSB_NSA_ILi0EEESX_EEEEENS5_IJNS4_10UnderscoreES10_S10_EEEEENS4_13SM90_TMA_LOADENS4_14ComposedLayoutINS4_7SwizzleILi3ELi4ELi3EEENS4_18smem_ptr_flag_bitsILi16EEENSU_INS5_IJNSA_ILi8EEESH_EEENS5_IJSH_SB_EEEEEEEvNS4_8identityES13_S1D_vS1E_EENS_8epilogue10collective6detail29Sm90TmaWarpSpecializedAdapterINS1H_15DefaultEpilogueISJ_SK_SK_NS1G_6thread17LinearCombinationISJ_Li1EffLNS1L_9ScaleType4KindE0ELNS_15FloatRoundStyleE2ESJ_EENS1_15EpilogueDefaultEEEEEvvEEEEvNT_6ParamsE,"a",@progbits
	.sectionflags	@""
	.align	4
.nv.constant0._ZN7cutlass13device_kernelINS_4gemm6kernel13GemmUniversalIN4cute5tupleIJiiiiEEENS1_10collective13CollectiveMmaINS1_34MainloopSm90TmaGmmaWarpSpecializedILi6ENS5_IJNS4_1CILi1EEESB_SB_EEENS1_35KernelTmaWarpSpecializedCooperativeEEENS5_IJNSA_ILi192EEENSA_ILi96EEENSA_ILi64EEEEEENS_6half_tENS5_IJlSB_lEEESJ_SK_NS4_8TiledMMAINS4_8MMA_AtomIJNS4_4SM904GMMA25MMA_64x96x16_F32F16F16_SSILNSO_5MajorE0ELSQ_0ELNSO_7ScaleInE1ELSR_1EEEEEENS4_6LayoutINS5_IJNSA_ILi2EEESB_SB_EEENS5_IJSB_NSA_ILi0EEESX_EEEEENS5_IJNS4_10UnderscoreES10_S10_EEEEENS4_13SM90_TMA_LOADENS4_14ComposedLayoutINS4_7SwizzleILi3ELi4ELi3EEENS4_18smem_ptr_flag_bitsILi16EEENSU_INS5_IJNSA_ILi8EEESH_EEENS5_IJSH_SB_EEEEEEEvNS4_8identityES13_S1D_vS1E_EENS_8epilogue10collective6detail29Sm90TmaWarpSpecializedAdapterINS1H_15DefaultEpilogueISJ_SK_SK_NS1G_6thread17LinearCombinationISJ_Li1EffLNS1L_9ScaleType4KindE0ELNS_15FloatRoundStyleE2ESJ_EENS1_15EpilogueDefaultEEEEEvvEEEEvNT_6ParamsE:
	.zero		1664


//--------------------- SYMBOLS --------------------------

	.type		.nv.reservedSmem.offset0,@object
	.size		.nv.reservedSmem.offset0,0x4
	.type		__assertfail,@function
